	.headerflags	@"EF_CUDA_TEXMODE_UNIFIED EF_CUDA_64BIT_ADDRESS EF_CUDA_SM86 EF_CUDA_VIRTUAL_SM(EF_CUDA_SM86)"
	.elftype	@"ET_EXEC"


//--------------------- .nv.info                  --------------------------
	.section	.nv.info,"",@"SHT_CUDA_INFO"
	.align	4


	//----- nvinfo : EIATTR_REGCOUNT
	.align		4
        /*0000*/ 	.byte	0x04, 0x2f
        /*0002*/ 	.short	(.L_1 - .L_0)
	.align		4
.L_0:
        /*0004*/ 	.word	index@(triton_mm)
        /*0008*/ 	.word	0x000000fe


	//----- nvinfo : EIATTR_MAX_STACK_SIZE
	.align		4
.L_1:
        /*000c*/ 	.byte	0x04, 0x23
        /*000e*/ 	.short	(.L_3 - .L_2)
	.align		4
.L_2:
        /*0010*/ 	.word	index@(triton_mm)
        /*0014*/ 	.word	0x00000000


	//----- nvinfo : EIATTR_MIN_STACK_SIZE
	.align		4
.L_3:
        /*0018*/ 	.byte	0x04, 0x12
        /*001a*/ 	.short	(.L_5 - .L_4)
	.align		4
.L_4:
        /*001c*/ 	.word	index@(triton_mm)
        /*0020*/ 	.word	0x00000000


	//----- nvinfo : EIATTR_FRAME_SIZE
	.align		4
.L_5:
        /*0024*/ 	.byte	0x04, 0x11
        /*0026*/ 	.short	(.L_7 - .L_6)
	.align		4
.L_6:
        /*0028*/ 	.word	index@(triton_mm)
        /*002c*/ 	.word	0x00000000
.L_7:


//--------------------- .nv.info.triton_mm        --------------------------
	.section	.nv.info.triton_mm,"",@"SHT_CUDA_INFO"
	.align	4


	//----- nvinfo : EIATTR_CUDA_API_VERSION
	.align		4
        /*0000*/ 	.byte	0x04, 0x37
        /*0002*/ 	.short	(.L_9 - .L_8)
.L_8:
        /*0004*/ 	.word	0x0000007b


	//----- nvinfo : EIATTR_SW2861232_WAR
	.align		4
.L_9:
        /*0008*/ 	.byte	0x01, 0x35
	.zero		2


	//----- nvinfo : EIATTR_PARAM_CBANK
	.align		4
        /*000c*/ 	.byte	0x04, 0x0a
        /*000e*/ 	.short	(.L_11 - .L_10)
	.align		4
.L_10:
        /*0010*/ 	.word	index@(.nv.constant0.triton_mm)
        /*0014*/ 	.short	0x0160
        /*0016*/ 	.short	0x0024


	//----- nvinfo : EIATTR_CBANK_PARAM_SIZE
	.align		4
.L_11:
        /*0018*/ 	.byte	0x03, 0x19
        /*001a*/ 	.short	0x0024


	//----- nvinfo : EIATTR_KPARAM_INFO
	.align		4
        /*001c*/ 	.byte	0x04, 0x17
        /*001e*/ 	.short	(.L_13 - .L_12)
.L_12:
        /*0020*/ 	.word	0x00000000
        /*0024*/ 	.short	0x0004
        /*0026*/ 	.short	0x0020
        /*0028*/ 	.byte	0x00, 0xf0, 0x11, 0x00


	//----- nvinfo : EIATTR_KPARAM_INFO
	.align		4
.L_13:
        /*002c*/ 	.byte	0x04, 0x17
        /*002e*/ 	.short	(.L_15 - .L_14)
.L_14:
        /*0030*/ 	.word	0x00000000
        /*0034*/ 	.short	0x0003
        /*0036*/ 	.short	0x0018
        /*0038*/ 	.byte	0x00, 0xf0, 0x21, 0x00


	//----- nvinfo : EIATTR_KPARAM_INFO
	.align		4
.L_15:
        /*003c*/ 	.byte	0x04, 0x17
        /*003e*/ 	.short	(.L_17 - .L_16)
.L_16:
        /*0040*/ 	.word	0x00000000
        /*0044*/ 	.short	0x0002
        /*0046*/ 	.short	0x0010
        /*0048*/ 	.byte	0x00, 0xf0, 0x21, 0x00


	//----- nvinfo : EIATTR_KPARAM_INFO
	.align		4
.L_17:
        /*004c*/ 	.byte	0x04, 0x17
        /*004e*/ 	.short	(.L_19 - .L_18)
.L_18:
        /*0050*/ 	.word	0x00000000
        /*0054*/ 	.short	0x0001
        /*0056*/ 	.short	0x0008
        /*0058*/ 	.byte	0x00, 0xf0, 0x21, 0x00


	//----- nvinfo : EIATTR_KPARAM_INFO
	.align		4
.L_19:
        /*005c*/ 	.byte	0x04, 0x17
        /*005e*/ 	.short	(.L_21 - .L_20)
.L_20:
        /*0060*/ 	.word	0x00000000
        /*0064*/ 	.short	0x0000
        /*0066*/ 	.short	0x0000
        /*0068*/ 	.byte	0x00, 0xf0, 0x21, 0x00


	//----- nvinfo : EIATTR_MAXREG_COUNT
	.align		4
.L_21:
        /*006c*/ 	.byte	0x03, 0x1b
        /*006e*/ 	.short	0x00ff


	//----- nvinfo : EIATTR_EXIT_INSTR_OFFSETS
	.align		4
        /*0070*/ 	.byte	0x04, 0x1c
        /*0072*/ 	.short	(.L_23 - .L_22)


	//   ....[0]....
.L_22:
        /*0074*/ 	.word	0x00000040


	//   ....[1]....
        /*0078*/ 	.word	0x00014ad0


	//   ....[2]....
        /*007c*/ 	.word	0x00014af0


	//----- nvinfo : EIATTR_MAX_THREADS
	.align		4
.L_23:
        /*0080*/ 	.byte	0x04, 0x05
        /*0082*/ 	.short	(.L_25 - .L_24)
.L_24:
        /*0084*/ 	.word	0x00000080
        /*0088*/ 	.word	0x00000001
        /*008c*/ 	.word	0x00000001
.L_25:


//--------------------- .nv.rel.action            --------------------------
	.section	.nv.rel.action,"",@"SHT_CUDA_RELOCINFO"
	.align	8
	.sectionentsize	8
        /*0000*/ 	.byte	0x73, 0x00, 0x00, 0x00, 0x00, 0x00, 0x00, 0x00, 0x00, 0x00, 0x00, 0x11, 0x25, 0x00, 0x05, 0x36


//--------------------- .nv.constant0.triton_mm   --------------------------
	.section	.nv.constant0.triton_mm,"a",@progbits
	.align	4
.nv.constant0.triton_mm:
	.zero		388


//--------------------- .text.triton_mm           --------------------------
	.section	.text.triton_mm,"ax",@progbits
	.sectionflags	@"SHF_BARRIERS=1"
	.sectioninfo	@"SHI_REGISTERS=254"
	.align	128
        .global         triton_mm
        .type           triton_mm,@function
        .size           triton_mm,(.L_x_3 - triton_mm)
        .other          triton_mm,@"STO_CUDA_ENTRY STV_DEFAULT"
triton_mm:
.text.triton_mm:
[----:B------:R-:W-:-:S02]  /*0000*/  MOV R1, c[0x0][0x28] ;  /* 0x00000a0000017a02 */ /* 0x000fc40000000f00 */
[----:B------:R-:W-:-:S05]  /*0010*/  MOV R0, c[0x0][0x180] ;  /* 0x0000600000007a02 */ /* 0x000fca0000000f00 */
[----:B------:R-:W-:-:S05]  /*0020*/  IMAD R2, R0, 0x1900, RZ ;  /* 0x0000190000027824 */ /* 0x000fca00078e02ff */
[----:B------:R-:W-:-:S13]  /*0030*/  ISETP.NE.AND P0, PT, R2, RZ, PT ;  /* 0x000000ff0200720c */ /* 0x000fda0003f05270 */
[----:B------:R-:W-:Y:S05]  /*0040*/  @!P0 EXIT ;  /* 0x000000000000894d */ /* 0x000fea0003800000 */
[----:B------:R-:W1:Y:S01]  /*0050*/  S2R R9, SR_CTAID.X ;  /* 0x0000000000097919 */ /* 0x000e620000002500 */
[----:B------:R-:W-:Y:S01]  /*0060*/  IMAD R0, R0, 0x32, RZ ;  /* 0x0000003200007824 */ /* 0x000fe200078e02ff */
[----:B------:R-:W-:Y:S01]  /*0070*/  ULDC.64 UR8, c[0x0][0x118] ;  /* 0x0000460000087ab9 */ /* 0x000fe20000000a00 */
[----:B------:R-:W-:Y:S01]  /*0080*/  MOV R144, 0x1 ;  /* 0x0000000100907802 */ /* 0x000fe20000000f00 */
[----:B------:R-:W2:Y:S01]  /*0090*/  S2R R40, SR_TID.X ;  /* 0x0000000000287919 */ /* 0x000ea20000002100 */
[----:B------:R-:W-:Y:S01]  /*00a0*/  MOV R143, 0xffffffc0 ;  /* 0xffffffc0008f7802 */ /* 0x000fe20000000f00 */
[----:B------:R-:W-:Y:S01]  /*00b0*/  CS2R R76, SRZ ;  /* 0x00000000004c7805 */ /* 0x000fe2000001ff00 */
[----:B------:R-:W-:Y:S01]  /*00c0*/  IADD3 R2, R0, 0x3f, RZ ;  /* 0x0000003f00027810 */ /* 0x000fe20007ffe0ff */
[----:B------:R-:W-:Y:S01]  /*00d0*/  CS2R R78, SRZ ;  /* 0x00000000004e7805 */ /* 0x000fe2000001ff00 */
[----:B------:R-:W-:Y:S01]  /*00e0*/  IABS R16, R0 ;  /* 0x0000000000107213 */ /* 0x000fe20000000000 */
[----:B------:R-:W-:Y:S01]  /*00f0*/  CS2R R120, SRZ ;  /* 0x0000000000787805 */ /* 0x000fe2000001ff00 */
[----:B------:R-:W-:Y:S01]  /*0100*/  SHF.R.S32.HI R3, RZ, 0x1f, R2 ;  /* 0x0000001fff037819 */ /* 0x000fe20000011402 */
[----:B------:R-:W-:Y:S01]  /*0110*/  CS2R R122, SRZ ;  /* 0x00000000007a7805 */ /* 0x000fe2000001ff00 */
[----:B------:R-:W-:Y:S01]  /*0120*/  CS2R R88, SRZ ;  /* 0x0000000000587805 */ /* 0x000fe2000001ff00 */
[----:B------:R-:W-:Y:S01]  /*0130*/  CS2R R90, SRZ ;  /* 0x00000000005a7805 */ /* 0x000fe2000001ff00 */
[----:B------:R-:W-:Y:S01]  /*0140*/  LEA.HI R3, R3, R2, RZ, 0x6 ;  /* 0x0000000203037211 */ /* 0x000fe200078f30ff */
[----:B------:R-:W-:Y:S01]  /*0150*/  CS2R R84, SRZ ;  /* 0x0000000000547805 */ /* 0x000fe2000001ff00 */
[----:B------:R-:W-:Y:S01]  /*0160*/  CS2R R86, SRZ ;  /* 0x0000000000567805 */ /* 0x000fe2000001ff00 */
[----:B------:R-:W-:Y:S01]  /*0170*/  CS2R R112, SRZ ;  /* 0x0000000000707805 */ /* 0x000fe2000001ff00 */
[----:B------:R-:W-:Y:S01]  /*0180*/  CS2R R114, SRZ ;  /* 0x0000000000727805 */ /* 0x000fe2000001ff00 */
[----:B------:R-:W-:Y:S01]  /*0190*/  CS2R R104, SRZ ;  /* 0x0000000000687805 */ /* 0x000fe2000001ff00 */
[----:B------:R-:W-:Y:S01]  /*01a0*/  CS2R R106, SRZ ;  /* 0x00000000006a7805 */ /* 0x000fe2000001ff00 */
[----:B------:R-:W-:Y:S01]  /*01b0*/  CS2R R92, SRZ ;  /* 0x00000000005c7805 */ /* 0x000fe2000001ff00 */
[----:B------:R-:W-:Y:S01]  /*01c0*/  CS2R R94, SRZ ;  /* 0x00000000005e7805 */ /* 0x000fe2000001ff00 */
[----:B-1----:R-:W-:Y:S01]  /*01d0*/  SHF.R.S32.HI R4, RZ, 0x1f, R9 ;  /* 0x0000001fff047819 */ /* 0x002fe20000011409 */
[----:B------:R-:W-:Y:S01]  /*01e0*/  CS2R R96, SRZ ;  /* 0x0000000000607805 */ /* 0x000fe2000001ff00 */
[----:B------:R-:W-:Y:S01]  /*01f0*/  ISETP.GE.AND P1, PT, R9, RZ, PT ;  /* 0x000000ff0900720c */ /* 0x000fe20003f26270 */
[----:B------:R-:W-:Y:S01]  /*0200*/  CS2R R98, SRZ ;  /* 0x0000000000627805 */ /* 0x000fe2000001ff00 */
[----:B------:R-:W-:Y:S01]  /*0210*/  LEA.HI R4, R4, R9, RZ, 0x3 ;  /* 0x0000000904047211 */ /* 0x000fe200078f18ff */
[----:B------:R-:W-:Y:S01]  /*0220*/  CS2R R108, SRZ ;  /* 0x00000000006c7805 */ /* 0x000fe2000001ff00 */
[----:B--2---:R-:W-:Y:S01]  /*0230*/  SHF.R.U32.HI R12, RZ, 0x4, R40 ;  /* 0x00000004ff0c7819 */ /* 0x004fe20000011628 */
[----:B------:R-:W-:Y:S01]  /*0240*/  CS2R R110, SRZ ;  /* 0x00000000006e7805 */ /* 0x000fe2000001ff00 */
[----:B------:R-:W-:Y:S01]  /*0250*/  LOP3.LUT R4, R4, 0xfffffff8, RZ, 0xc0, !PT ;  /* 0xfffffff804047812 */ /* 0x000fe200078ec0ff */
[----:B------:R-:W-:Y:S01]  /*0260*/  CS2R R128, SRZ ;  /* 0x0000000000807805 */ /* 0x000fe2000001ff00 */
[----:B------:R-:W-:Y:S01]  /*0270*/  SGXT.U32 R12, R12, 0x3 ;  /* 0x000000030c0c781a */ /* 0x000fe20000000000 */
[----:B------:R-:W-:Y:S01]  /*0280*/  CS2R R130, SRZ ;  /* 0x0000000000827805 */ /* 0x000fe2000001ff00 */
[----:B------:R-:W-:Y:S01]  /*0290*/  LEA.HI.SX32 R3, R3, -R4, 0x1a ;  /* 0x8000000403037211 */ /* 0x000fe200078fd2ff */
[----:B------:R-:W-:Y:S01]  /*02a0*/  UMOV UR4, URZ ;  /* 0x0000003f00047c82 */ /* 0x000fe20008000000 */
[----:B------:R-:W-:Y:S01]  /*02b0*/  SHF.L.U32 R145, R40, 0x2, RZ ;  /* 0x0000000228917819 */ /* 0x000fe200000006ff */
[----:B------:R-:W-:Y:S01]  /*02c0*/  UMOV UR6, URZ ;  /* 0x0000003f00067c82 */ /* 0x000fe20008000000 */
[----:B------:R-:W-:Y:S01]  /*02d0*/  IMNMX R5, R3, 0x8, PT ;  /* 0x0000000803057817 */ /* 0x000fe20003800200 */
[----:B------:R-:W-:Y:S01]  /*02e0*/  UMOV UR7, URZ ;  /* 0x0000003f00077c82 */ /* 0x000fe20008000000 */
[----:B------:R-:W-:Y:S01]  /*02f0*/  LOP3.LUT R17, R145, 0x3c, RZ, 0xc0, !PT ;  /* 0x0000003c91117812 */ /* 0x000fe200078ec0ff */
[----:B------:R-:W-:Y:S01]  /*0300*/  UMOV UR5, URZ ;  /* 0x0000003f00057c82 */ /* 0x000fe20008000000 */
[----:B------:R-:W-:-:S02]  /*0310*/  IABS R11, R5 ;  /* 0x00000005000b7213 */ /* 0x000fc40000000000 */
[----:B------:R-:W-:Y:S02]  /*0320*/  LEA R169, R12, R17, 0x6 ;  /* 0x000000110ca97211 */ /* 0x000fe400078e30ff */
[----:B------:R-:W1:Y:S01]  /*0330*/  I2F.RP R6, R11 ;  /* 0x0000000b00067306 */ /* 0x000e620000209400 */
[----:B------:R-:W-:Y:S02]  /*0340*/  SHF.L.U32 R146, R40, 0x3, RZ ;  /* 0x0000000328927819 */ /* 0x000fe400000006ff */
[----:B------:R-:W-:Y:S02]  /*0350*/  SHF.L.U32 R169, R169, 0x2, RZ ;  /* 0x00000002a9a97819 */ /* 0x000fe400000006ff */
[----:B------:R-:W-:Y:S02]  /*0360*/  LOP3.LUT R145, R145, 0x7c, RZ, 0xc0, !PT ;  /* 0x0000007c91917812 */ /* 0x000fe400078ec0ff */
[----:B------:R-:W-:Y:S01]  /*0370*/  LOP3.LUT R146, R146, 0xf00, RZ, 0xc0, !PT ;  /* 0x00000f0092927812 */ /* 0x000fe200078ec0ff */
[----:B-1----:R-:W1:Y:S02]  /*0380*/  MUFU.RCP R6, R6 ;  /* 0x0000000600067308 */ /* 0x002e640000001000 */
[----:B-1----:R-:W-:-:S02]  /*0390*/  IADD3 R2, R6, 0xffffffe, RZ ;  /* 0x0ffffffe06027810 */ /* 0x002fc40007ffe0ff */
[----:B------:R-:W-:-:S04]  /*03a0*/  IABS R6, R9 ;  /* 0x0000000900067213 */ /* 0x000fc80000000000 */
[----:B------:R1:W2:Y:S02]  /*03b0*/  F2I.FTZ.U32.TRUNC.NTZ R3, R2 ;  /* 0x0000000200037305 */ /* 0x0002a4000021f000 */
[----:B-1----:R-:W-:Y:S02]  /*03c0*/  MOV R2, RZ ;  /* 0x000000ff00027202 */ /* 0x002fe40000000f00 */
[----:B--2---:R-:W-:-:S05]  /*03d0*/  IADD3 R8, RZ, -R3, RZ ;  /* 0x80000003ff087210 */ /* 0x004fca0007ffe0ff */
[----:B------:R-:W-:Y:S01]  /*03e0*/  IMAD R7, R8, R11, RZ ;  /* 0x0000000b08077224 */ /* 0x000fe200078e02ff */
[----:B------:R-:W-:-:S03]  /*03f0*/  IABS R8, R5 ;  /* 0x0000000500087213 */ /* 0x000fc60000000000 */
[----:B------:R-:W-:Y:S01]  /*0400*/  IMAD.HI.U32 R3, R3, R7, R2 ;  /* 0x0000000703037227 */ /* 0x000fe200078e0002 */
[----:B------:R-:W-:Y:S01]  /*0410*/  IADD3 R13, RZ, -R8, RZ ;  /* 0x80000008ff0d7210 */ /* 0x000fe20007ffe0ff */
[----:B------:R-:W1:Y:S04]  /*0420*/  I2F.RP R7, R16 ;  /* 0x0000001000077306 */ /* 0x000e680000209400 */
[----:B------:R-:W-:-:S04]  /*0430*/  IMAD.HI.U32 R2, R3, R6, RZ ;  /* 0x0000000603027227 */ /* 0x000fc800078e00ff */
[----:B------:R-:W-:Y:S01]  /*0440*/  IMAD R2, R2, R13, R6 ;  /* 0x0000000d02027224 */ /* 0x000fe200078e0206 */
[----:B------:R-:W-:-:S04]  /*0450*/  IADD3 R6, -R4, R9, RZ ;  /* 0x0000000904067210 */ /* 0x000fc80007ffe1ff */
[----:B------:R-:W-:Y:S02]  /*0460*/  ISETP.GT.U32.AND P0, PT, R11, R2, PT ;  /* 0x000000020b00720c */ /* 0x000fe40003f04070 */
[----:B------:R-:W-:Y:S01]  /*0470*/  IABS R10, R6 ;  /* 0x00000006000a7213 */ /* 0x000fe20000000000 */
[----:B-1----:R-:W1:Y:S04]  /*0480*/  MUFU.RCP R7, R7 ;  /* 0x0000000700077308 */ /* 0x002e680000001000 */
[----:B------:R-:W-:-:S04]  /*0490*/  IMAD.HI.U32 R8, R3, R10, RZ ;  /* 0x0000000a03087227 */ /* 0x000fc800078e00ff */
[----:B------:R-:W-:Y:S02]  /*04a0*/  IMAD R10, R8, R13, R10 ;  /* 0x0000000d080a7224 */ /* 0x000fe400078e020a */
[----:B------:R-:W-:-:S03]  /*04b0*/  @!P0 IADD3 R2, R2, -R11, RZ ;  /* 0x8000000b02028210 */ /* 0x000fc60007ffe0ff */
[C---:B------:R-:W-:Y:S02]  /*04c0*/  ISETP.GT.U32.AND P2, PT, R11.reuse, R10, PT ;  /* 0x0000000a0b00720c */ /* 0x040fe40003f44070 */
[----:B------:R-:W-:Y:S02]  /*04d0*/  ISETP.GT.U32.AND P0, PT, R11, R2, PT ;  /* 0x000000020b00720c */ /* 0x000fe40003f04070 */
[----:B-1----:R-:W-:Y:S02]  /*04e0*/  IADD3 R3, R7, 0xffffffe, RZ ;  /* 0x0ffffffe07037810 */ /* 0x002fe40007ffe0ff */
[----:B------:R-:W-:-:S04]  /*04f0*/  LOP3.LUT R7, RZ, R5, RZ, 0x33, !PT ;  /* 0x00000005ff077212 */ /* 0x000fc800078e33ff */
[----:B------:R-:W1:Y:S03]  /*0500*/  F2I.FTZ.U32.TRUNC.NTZ R3, R3 ;  /* 0x0000000300037305 */ /* 0x000e66000021f000 */
[-C--:B------:R-:W-:Y:S02]  /*0510*/  @!P2 IADD3 R10, R10, -R11.reuse, RZ ;  /* 0x8000000b0a0aa210 */ /* 0x080fe40007ffe0ff */
[-C--:B------:R-:W-:Y:S02]  /*0520*/  @!P0 IADD3 R2, R2, -R11.reuse, RZ ;  /* 0x8000000b02028210 */ /* 0x080fe40007ffe0ff */
[----:B------:R-:W-:Y:S02]  /*0530*/  ISETP.NE.AND P0, PT, R5, RZ, PT ;  /* 0x000000ff0500720c */ /* 0x000fe40003f05270 */
[----:B------:R-:W-:Y:S02]  /*0540*/  @!P1 IADD3 R2, -R2, RZ, RZ ;  /* 0x000000ff02029210 */ /* 0x000fe40007ffe1ff */
[----:B------:R-:W-:-:S02]  /*0550*/  ISETP.GE.U32.AND P1, PT, R10, R11, PT ;  /* 0x0000000b0a00720c */ /* 0x000fc40003f26070 */
[----:B------:R-:W-:Y:S02]  /*0560*/  SEL R9, R7, R2, !P0 ;  /* 0x0000000207097207 */ /* 0x000fe40004000000 */
[----:B------:R-:W-:Y:S02]  /*0570*/  LOP3.LUT R5, R6, R5, RZ, 0x3c, !PT ;  /* 0x0000000506057212 */ /* 0x000fe400078e3cff */
[----:B-1----:R-:W-:Y:S02]  /*0580*/  IADD3 R2, RZ, -R3, RZ ;  /* 0x80000003ff027210 */ /* 0x002fe40007ffe0ff */
[----:B------:R-:W-:Y:S02]  /*0590*/  IADD3 R4, R4, R9, RZ ;  /* 0x0000000904047210 */ /* 0x000fe40007ffe0ff */
[----:B------:R-:W-:Y:S02]  /*05a0*/  MOV R9, R2 ;  /* 0x0000000200097202 */ /* 0x000fe40000000f00 */
[----:B------:R-:W-:-:S02]  /*05b0*/  SHF.L.U32 R4, R4, 0x6, RZ ;  /* 0x0000000604047819 */ /* 0x000fc400000006ff */
[----:B------:R-:W-:Y:S01]  /*05c0*/  MOV R2, RZ ;  /* 0x000000ff00027202 */ /* 0x000fe20000000f00 */
[----:B------:R-:W-:Y:S01]  /*05d0*/  IMAD R9, R9, R16, RZ ;  /* 0x0000001009097224 */ /* 0x000fe200078e02ff */
[C---:B------:R-:W-:Y:S02]  /*05e0*/  LOP3.LUT R11, R4.reuse, R12, RZ, 0xfc, !PT ;  /* 0x0000000c040b7212 */ /* 0x040fe400078efcff */
[----:B------:R-:W-:Y:S01]  /*05f0*/  IABS R10, R0 ;  /* 0x00000000000a7213 */ /* 0x000fe20000000000 */
[----:B------:R-:W-:Y:S01]  /*0600*/  IMAD.HI.U32 R2, R3, R9, R2 ;  /* 0x0000000903027227 */ /* 0x000fe200078e0002 */
[----:B------:R-:W-:Y:S02]  /*0610*/  IABS R6, R11 ;  /* 0x0000000b00067213 */ /* 0x000fe40000000000 */
[----:B------:R-:W-:Y:S02]  /*0620*/  LOP3.LUT R13, R4, 0x8, R12, 0xfe, !PT ;  /* 0x00000008040d7812 */ /* 0x000fe400078efe0c */
[----:B------:R-:W-:Y:S01]  /*0630*/  IADD3 R18, RZ, -R10, RZ ;  /* 0x8000000aff127210 */ /* 0x000fe20007ffe0ff */
[----:B------:R-:W-:Y:S01]  /*0640*/  IMAD.HI.U32 R3, R2, R6, RZ ;  /* 0x0000000602037227 */ /* 0x000fe200078e00ff */
[----:B------:R-:W-:-:S02]  /*0650*/  IABS R9, R13 ;  /* 0x0000000d00097213 */ /* 0x000fc40000000000 */
[----:B------:R-:W-:Y:S01]  /*0660*/  ISETP.GE.AND P3, PT, R5, RZ, PT ;  /* 0x000000ff0500720c */ /* 0x000fe20003f66270 */
[-C--:B------:R-:W-:Y:S01]  /*0670*/  IMAD R3, R3, R18.reuse, R6 ;  /* 0x0000001203037224 */ /* 0x080fe200078e0206 */
[----:B------:R-:W-:Y:S01]  /*0680*/  @!P2 IADD3 R8, R8, 0x1, RZ ;  /* 0x000000010808a810 */ /* 0x000fe20007ffe0ff */
[----:B------:R-:W-:Y:S01]  /*0690*/  IMAD.HI.U32 R5, R2, R9, RZ ;  /* 0x0000000902057227 */ /* 0x000fe200078e00ff */
[--C-:B------:R-:W-:Y:S02]  /*06a0*/  LOP3.LUT R10, R4, 0x18, R12.reuse, 0xfe, !PT ;  /* 0x00000018040a7812 */ /* 0x100fe400078efe0c */
[----:B------:R-:W-:Y:S01]  /*06b0*/  @P1 IADD3 R8, R8, 0x1, RZ ;  /* 0x0000000108081810 */ /* 0x000fe20007ffe0ff */
[----:B------:R-:W-:Y:S01]  /*06c0*/  IMAD R6, R5, R18, R9 ;  /* 0x0000001205067224 */ /* 0x000fe200078e0209 */
[----:B------:R-:W-:Y:S02]  /*06d0*/  ISETP.GT.U32.AND P2, PT, R16, R3, PT ;  /* 0x000000031000720c */ /* 0x000fe40003f44070 */
[----:B------:R-:W-:-:S02]  /*06e0*/  LOP3.LUT R5, R4, 0x10, R12, 0xfe, !PT ;  /* 0x0000001004057812 */ /* 0x000fc400078efe0c */
[----:B------:R-:W-:Y:S02]  /*06f0*/  IABS R9, R10 ;  /* 0x0000000a00097213 */ /* 0x000fe40000000000 */
[----:B------:R-:W-:Y:S02]  /*0700*/  @!P3 IADD3 R8, -R8, RZ, RZ ;  /* 0x000000ff0808b210 */ /* 0x000fe40007ffe1ff */
[----:B------:R-:W-:Y:S02]  /*0710*/  ISETP.GT.U32.AND P3, PT, R16, R6, PT ;  /* 0x000000061000720c */ /* 0x000fe40003f64070 */
[----:B------:R-:W-:Y:S01]  /*0720*/  SEL R141, R7, R8, !P0 ;  /* 0x00000008078d7207 */ /* 0x000fe20004000000 */
[----:B------:R-:W-:Y:S01]  /*0730*/  IMAD.HI.U32 R8, R2, R9, RZ ;  /* 0x0000000902087227 */ /* 0x000fe200078e00ff */
[----:B------:R-:W-:Y:S02]  /*0740*/  IABS R7, R5 ;  /* 0x0000000500077213 */ /* 0x000fe40000000000 */
[----:B------:R-:W-:Y:S01]  /*0750*/  @!P2 IADD3 R3, R3, -R16, RZ ;  /* 0x800000100303a210 */ /* 0x000fe20007ffe0ff */
[----:B------:R-:W-:Y:S01]  /*0760*/  IMAD R8, R8, R18, R9 ;  /* 0x0000001208087224 */ /* 0x000fe200078e0209 */
[----:B------:R-:W-:Y:S01]  /*0770*/  ISETP.GE.AND P0, PT, R5, RZ, PT ;  /* 0x000000ff0500720c */ /* 0x000fe20003f06270 */
[----:B------:R-:W-:Y:S01]  /*0780*/  IMAD.HI.U32 R5, R2, R7, RZ ;  /* 0x0000000702057227 */ /* 0x000fe200078e00ff */
[----:B------:R-:W-:-:S02]  /*0790*/  ISETP.GT.U32.AND P6, PT, R16, R3, PT ;  /* 0x000000031000720c */ /* 0x000fc40003fc4070 */
[----:B------:R-:W-:Y:S01]  /*07a0*/  ISETP.GE.AND P5, PT, R13, RZ, PT ;  /* 0x000000ff0d00720c */ /* 0x000fe20003fa6270 */
[----:B------:R-:W-:Y:S01]  /*07b0*/  IMAD R7, R5, R18, R7 ;  /* 0x0000001205077224 */ /* 0x000fe200078e0207 */
[----:B------:R-:W-:Y:S02]  /*07c0*/  @!P3 IADD3 R6, R6, -R16, RZ ;  /* 0x800000100606b210 */ /* 0x000fe40007ffe0ff */
[----:B------:R-:W-:Y:S02]  /*07d0*/  LOP3.LUT R5, R4, 0x20, R12, 0xfe, !PT ;  /* 0x0000002004057812 */ /* 0x000fe400078efe0c */
[----:B------:R-:W-:Y:S02]  /*07e0*/  ISETP.GT.U32.AND P3, PT, R16, R6, PT ;  /* 0x000000061000720c */ /* 0x000fe40003f64070 */
[----:B------:R-:W-:Y:S02]  /*07f0*/  IABS R9, R5 ;  /* 0x0000000500097213 */ /* 0x000fe40000000000 */
[----:B------:R-:W-:-:S02]  /*0800*/  SHF.R.S32.HI R13, RZ, 0x18, R141 ;  /* 0x00000018ff0d7819 */ /* 0x000fc4000001148d */
[----:B------:R-:W-:Y:S02]  /*0810*/  @!P6 IADD3 R3, R3, -R16, RZ ;  /* 0x800000100303e210 */ /* 0x000fe40007ffe0ff */
[----:B------:R-:W-:Y:S02]  /*0820*/  ISETP.GT.U32.AND P6, PT, R16, R8, PT ;  /* 0x000000081000720c */ /* 0x000fe40003fc4070 */
[----:B------:R-:W-:Y:S02]  /*0830*/  SHF.L.U32 R141, R141, 0x7, RZ ;  /* 0x000000078d8d7819 */ /* 0x000fe400000006ff */
[----:B------:R-:W-:Y:S02]  /*0840*/  SGXT R13, R13, 0x1 ;  /* 0x000000010d0d781a */ /* 0x000fe40000000200 */
[----:B------:R-:W-:Y:S02]  /*0850*/  @!P3 IADD3 R6, R6, -R16, RZ ;  /* 0x800000100606b210 */ /* 0x000fe40007ffe0ff */
[----:B------:R-:W-:Y:S01]  /*0860*/  ISETP.GE.AND P3, PT, R5, RZ, PT ;  /* 0x000000ff0500720c */ /* 0x000fe20003f66270 */
[----:B------:R-:W-:Y:S01]  /*0870*/  IMAD.HI.U32 R5, R2, R9, RZ ;  /* 0x0000000902057227 */ /* 0x000fe200078e00ff */
[----:B------:R-:W-:-:S02]  /*0880*/  LOP3.LUT R20, R141, R12, RZ, 0xfc, !PT ;  /* 0x0000000c8d147212 */ /* 0x000fc400078efcff */
[----:B------:R-:W-:Y:S01]  /*0890*/  LOP3.LUT R14, R4, 0x28, R12, 0xfe, !PT ;  /* 0x00000028040e7812 */ /* 0x000fe200078efe0c */
[----:B------:R-:W-:Y:S01]  /*08a0*/  IMAD R9, R5, R18, R9 ;  /* 0x0000001205097224 */ /* 0x000fe200078e0209 */
[----:B------:R-:W-:Y:S02]  /*08b0*/  @!P6 IADD3 R8, R8, -R16, RZ ;  /* 0x800000100808e210 */ /* 0x000fe40007ffe0ff */
[----:B------:R-:W-:Y:S02]  /*08c0*/  @!P5 IADD3 R6, -R6, RZ, RZ ;  /* 0x000000ff0606d210 */ /* 0x000fe40007ffe1ff */
[----:B------:R-:W-:Y:S02]  /*08d0*/  ISETP.GT.U32.AND P5, PT, R16, R9, PT ;  /* 0x000000091000720c */ /* 0x000fe40003fa4070 */
[----:B------:R-:W-:Y:S02]  /*08e0*/  ISETP.GE.AND P1, PT, R11, RZ, PT ;  /* 0x000000ff0b00720c */ /* 0x000fe40003f26270 */
[----:B------:R-:W-:-:S02]  /*08f0*/  ISETP.GE.AND P4, PT, R10, RZ, PT ;  /* 0x000000ff0a00720c */ /* 0x000fc40003f86270 */
[----:B------:R-:W-:Y:S02]  /*0900*/  ISETP.GT.U32.AND P6, PT, R16, R8, PT ;  /* 0x000000081000720c */ /* 0x000fe40003fc4070 */
[----:B------:R-:W-:Y:S02]  /*0910*/  IABS R11, R14 ;  /* 0x0000000e000b7213 */ /* 0x000fe40000000000 */
[----:B------:R-:W-:Y:S02]  /*0920*/  LEA.HI R10, R13, R20, RZ, 0x7 ;  /* 0x000000140d0a7211 */ /* 0x000fe400078f38ff */
[----:B------:R-:W-:Y:S01]  /*0930*/  MOV R5, R3 ;  /* 0x0000000300057202 */ /* 0x000fe20000000f00 */
[----:B------:R-:W-:Y:S01]  /*0940*/  IMAD.HI.U32 R3, R2, R11, RZ ;  /* 0x0000000b02037227 */ /* 0x000fe200078e00ff */
[----:B------:R-:W-:Y:S02]  /*0950*/  LOP3.LUT R10, R10, 0xffffff80, RZ, 0xc0, !PT ;  /* 0xffffff800a0a7812 */ /* 0x000fe400078ec0ff */
[----:B------:R-:W-:-:S02]  /*0960*/  ISETP.GT.U32.AND P2, PT, R16, R7, PT ;  /* 0x000000071000720c */ /* 0x000fc40003f44070 */
[--C-:B------:R-:W-:Y:S02]  /*0970*/  LOP3.LUT R22, R141, 0x8, R12.reuse, 0xfe, !PT ;  /* 0x000000088d167812 */ /* 0x100fe400078efe0c */
[----:B------:R-:W-:Y:S01]  /*0980*/  IADD3 R20, R20, -R10, RZ ;  /* 0x8000000a14147210 */ /* 0x000fe20007ffe0ff */
[----:B------:R-:W-:Y:S01]  /*0990*/  IMAD R10, R3, R18, R11 ;  /* 0x00000012030a7224 */ /* 0x000fe200078e020b */
[--C-:B------:R-:W-:Y:S02]  /*09a0*/  LOP3.LUT R15, R4, 0x30, R12.reuse, 0xfe, !PT ;  /* 0x00000030040f7812 */ /* 0x100fe400078efe0c */
[----:B------:R-:W-:Y:S01]  /*09b0*/  LOP3.LUT R24, R141, 0x10, R12, 0xfe, !PT ;  /* 0x000000108d187812 */ /* 0x000fe200078efe0c */
[----:B------:R-:W-:Y:S01]  /*09c0*/  IMAD R29, R20, 0xac, R17 ;  /* 0x000000ac141d7824 */ /* 0x000fe200078e0211 */
[----:B------:R-:W-:Y:S02]  /*09d0*/  LEA.HI R3, R13, R22, RZ, 0x7 ;  /* 0x000000160d037211 */ /* 0x000fe400078f38ff */
[----:B------:R-:W-:-:S02]  /*09e0*/  @!P5 IADD3 R9, R9, -R16, RZ ;  /* 0x800000100909d210 */ /* 0x000fc40007ffe0ff */
[----:B------:R-:W-:Y:S02]  /*09f0*/  @!P6 IADD3 R8, R8, -R16, RZ ;  /* 0x800000100808e210 */ /* 0x000fe40007ffe0ff */
[----:B------:R-:W-:Y:S02]  /*0a00*/  ISETP.GE.AND P6, PT, R15, RZ, PT ;  /* 0x000000ff0f00720c */ /* 0x000fe40003fc6270 */
[----:B------:R-:W-:Y:S02]  /*0a10*/  LEA.HI R11, R13, R24, RZ, 0x7 ;  /* 0x000000180d0b7211 */ /* 0x000fe400078f38ff */
[----:B------:R-:W-:Y:S02]  /*0a20*/  IABS R15, R15 ;  /* 0x0000000f000f7213 */ /* 0x000fe40000000000 */
[----:B------:R-:W-:Y:S02]  /*0a30*/  LOP3.LUT R3, R3, 0xffffff80, RZ, 0xc0, !PT ;  /* 0xffffff8003037812 */ /* 0x000fe400078ec0ff */
[----:B------:R-:W-:-:S02]  /*0a40*/  ISETP.GT.U32.AND P5, PT, R16, R9, PT ;  /* 0x000000091000720c */ /* 0x000fc40003fa4070 */
[----:B------:R-:W-:Y:S02]  /*0a50*/  LOP3.LUT R11, R11, 0xffffff80, RZ, 0xc0, !PT ;  /* 0xffffff800b0b7812 */ /* 0x000fe400078ec0ff */
[----:B------:R-:W-:Y:S01]  /*0a60*/  IADD3 R22, R22, -R3, RZ ;  /* 0x8000000316167210 */ /* 0x000fe20007ffe0ff */
[----:B------:R-:W-:Y:S01]  /*0a70*/  IMAD.HI.U32 R3, R2, R15, RZ ;  /* 0x0000000f02037227 */ /* 0x000fe200078e00ff */
[----:B------:R-:W-:Y:S02]  /*0a80*/  @!P2 IADD3 R7, R7, -R16, RZ ;  /* 0x800000100707a210 */ /* 0x000fe40007ffe0ff */
[----:B------:R-:W-:Y:S01]  /*0a90*/  @!P1 IADD3 R5, -R5, RZ, RZ ;  /* 0x000000ff05059210 */ /* 0x000fe20007ffe1ff */
[----:B------:R-:W-:Y:S01]  /*0aa0*/  IMAD R31, R22, 0xac, R17 ;  /* 0x000000ac161f7824 */ /* 0x000fe200078e0211 */
[----:B------:R-:W-:Y:S01]  /*0ab0*/  IADD3 R24, R24, -R11, RZ ;  /* 0x8000000b18187210 */ /* 0x000fe20007ffe0ff */
[----:B------:R-:W-:Y:S01]  /*0ac0*/  IMAD R11, R3, R18, R15 ;  /* 0x00000012030b7224 */ /* 0x000fe200078e020f */
[----:B------:R-:W-:-:S02]  /*0ad0*/  ISETP.GT.U32.AND P1, PT, R16, R7, PT ;  /* 0x000000071000720c */ /* 0x000fc40003f24070 */
[----:B------:R-:W-:Y:S01]  /*0ae0*/  @!P5 IADD3 R9, R9, -R16, RZ ;  /* 0x800000100909d210 */ /* 0x000fe20007ffe0ff */
[----:B------:R-:W-:Y:S01]  /*0af0*/  IMAD R33, R24, 0xac, R17 ;  /* 0x000000ac18217824 */ /* 0x000fe200078e0211 */
[----:B------:R-:W-:Y:S02]  /*0b00*/  ISETP.GT.U32.AND P5, PT, R16, R11, PT ;  /* 0x0000000b1000720c */ /* 0x000fe40003fa4070 */
[----:B------:R-:W-:Y:S02]  /*0b10*/  SHF.R.U32.HI R3, RZ, 0x5, R40 ;  /* 0x00000005ff037819 */ /* 0x000fe40000011628 */
[----:B------:R-:W-:Y:S02]  /*0b20*/  LOP3.LUT R26, R141, 0x18, R12, 0xfe, !PT ;  /* 0x000000188d1a7812 */ /* 0x000fe400078efe0c */
[----:B------:R-:W-:Y:S02]  /*0b30*/  SGXT.U32 R3, R3, 0x2 ;  /* 0x000000020303781a */ /* 0x000fe40000000000 */
[----:B------:R-:W-:-:S02]  /*0b40*/  ISETP.GE.AND P2, PT, R14, RZ, PT ;  /* 0x000000ff0e00720c */ /* 0x000fc40003f46270 */
[----:B------:R-:W-:Y:S02]  /*0b50*/  @!P1 IADD3 R7, R7, -R16, RZ ;  /* 0x8000001007079210 */ /* 0x000fe40007ffe0ff */
[----:B------:R-:W-:Y:S02]  /*0b60*/  ISETP.GT.U32.AND P1, PT, R16, R10, PT ;  /* 0x0000000a1000720c */ /* 0x000fe40003f24070 */
[C---:B------:R-:W-:Y:S02]  /*0b70*/  LOP3.LUT R142, R4.reuse, R3, RZ, 0xfc, !PT ;  /* 0x00000003048e7212 */ /* 0x040fe400078efcff */
[----:B------:R-:W-:Y:S02]  /*0b80*/  LOP3.LUT R4, R4, 0x38, R12, 0xfe, !PT ;  /* 0x0000003804047812 */ /* 0x000fe400078efe0c */
[----:B------:R-:W-:Y:S02]  /*0b90*/  @!P5 IADD3 R11, R11, -R16, RZ ;  /* 0x800000100b0bd210 */ /* 0x000fe40007ffe0ff */
[----:B------:R-:W-:-:S02]  /*0ba0*/  IABS R15, R4 ;  /* 0x00000004000f7213 */ /* 0x000fc40000000000 */
[----:B------:R-:W-:Y:S02]  /*0bb0*/  ISETP.GT.U32.AND P5, PT, R16, R11, PT ;  /* 0x0000000b1000720c */ /* 0x000fe40003fa4070 */
[----:B------:R-:W-:Y:S01]  /*0bc0*/  LEA.HI R14, R13, R26, RZ, 0x7 ;  /* 0x0000001a0d0e7211 */ /* 0x000fe200078f38ff */
[----:B------:R-:W-:Y:S01]  /*0bd0*/  IMAD.HI.U32 R2, R2, R15, RZ ;  /* 0x0000000f02027227 */ /* 0x000fe200078e00ff */
[----:B------:R-:W-:Y:S02]  /*0be0*/  @!P1 IADD3 R10, R10, -R16, RZ ;  /* 0x800000100a0a9210 */ /* 0x000fe40007ffe0ff */
[----:B------:R-:W-:Y:S01]  /*0bf0*/  LOP3.LUT R14, R14, 0xffffff80, RZ, 0xc0, !PT ;  /* 0xffffff800e0e7812 */ /* 0x000fe200078ec0ff */
[----:B------:R-:W-:Y:S01]  /*0c00*/  IMAD R2, R2, R18, R15 ;  /* 0x0000001202027224 */ /* 0x000fe200078e020f */
[----:B------:R-:W-:Y:S02]  /*0c10*/  ISETP.GT.U32.AND P1, PT, R16, R10, PT ;  /* 0x0000000a1000720c */ /* 0x000fe40003f24070 */
[----:B------:R-:W-:-:S02]  /*0c20*/  LOP3.LUT R28, R141, 0x20, R12, 0xfe, !PT ;  /* 0x000000208d1c7812 */ /* 0x000fc400078efe0c */
[----:B------:R-:W-:Y:S02]  /*0c30*/  IADD3 R26, R26, -R14, RZ ;  /* 0x8000000e1a1a7210 */ /* 0x000fe40007ffe0ff */
[----:B------:R-:W-:Y:S02]  /*0c40*/  @!P5 IADD3 R11, R11, -R16, RZ ;  /* 0x800000100b0bd210 */ /* 0x000fe40007ffe0ff */
[----:B------:R-:W-:Y:S01]  /*0c50*/  ISETP.GT.U32.AND P5, PT, R16, R2, PT ;  /* 0x000000021000720c */ /* 0x000fe20003fa4070 */
[----:B------:R-:W-:Y:S01]  /*0c60*/  IMAD R35, R26, 0xac, R17 ;  /* 0x000000ac1a237824 */ /* 0x000fe200078e0211 */
[----:B------:R-:W-:Y:S02]  /*0c70*/  LEA.HI R14, R13, R28, RZ, 0x7 ;  /* 0x0000001c0d0e7211 */ /* 0x000fe400078f38ff */
[----:B------:R-:W-:Y:S02]  /*0c80*/  LOP3.LUT R30, R141, 0x28, R12, 0xfe, !PT ;  /* 0x000000288d1e7812 */ /* 0x000fe400078efe0c */
[----:B------:R-:W-:-:S02]  /*0c90*/  LOP3.LUT R14, R14, 0xffffff80, RZ, 0xc0, !PT ;  /* 0xffffff800e0e7812 */ /* 0x000fc400078ec0ff */
[C-C-:B------:R-:W-:Y:S02]  /*0ca0*/  LOP3.LUT R32, R141.reuse, 0x30, R12.reuse, 0xfe, !PT ;  /* 0x000000308d207812 */ /* 0x140fe400078efe0c */
[----:B------:R-:W-:Y:S02]  /*0cb0*/  LOP3.LUT R34, R141, 0x38, R12, 0xfe, !PT ;  /* 0x000000388d227812 */ /* 0x000fe400078efe0c */
[----:B------:R-:W-:Y:S02]  /*0cc0*/  @!P1 IADD3 R10, R10, -R16, RZ ;  /* 0x800000100a0a9210 */ /* 0x000fe40007ffe0ff */
[----:B------:R-:W-:Y:S02]  /*0cd0*/  IADD3 R28, R28, -R14, RZ ;  /* 0x8000000e1c1c7210 */ /* 0x000fe40007ffe0ff */
[----:B------:R-:W-:Y:S02]  /*0ce0*/  ISETP.GE.AND P1, PT, R4, RZ, PT ;  /* 0x000000ff0400720c */ /* 0x000fe40003f26270 */
[C---:B------:R-:W-:Y:S01]  /*0cf0*/  LEA.HI R3, R13.reuse, R30, RZ, 0x7 ;  /* 0x0000001e0d037211 */ /* 0x040fe200078f38ff */
[----:B------:R-:W-:Y:S01]  /*0d00*/  IMAD R37, R28, 0xac, R17 ;  /* 0x000000ac1c257824 */ /* 0x000fe200078e0211 */
[----:B------:R-:W-:-:S02]  /*0d10*/  LEA.HI R4, R13, R32, RZ, 0x7 ;  /* 0x000000200d047211 */ /* 0x000fc400078f38ff */
[----:B------:R-:W-:Y:S02]  /*0d20*/  LEA.HI R14, R13, R34, RZ, 0x7 ;  /* 0x000000220d0e7211 */ /* 0x000fe400078f38ff */
[----:B------:R-:W-:Y:S02]  /*0d30*/  @!P5 IADD3 R2, R2, -R16, RZ ;  /* 0x800000100202d210 */ /* 0x000fe40007ffe0ff */
[----:B------:R-:W-:Y:S02]  /*0d40*/  LOP3.LUT R3, R3, 0xffffff80, RZ, 0xc0, !PT ;  /* 0xffffff8003037812 */ /* 0x000fe400078ec0ff */
[----:B------:R-:W-:Y:S02]  /*0d50*/  LOP3.LUT R4, R4, 0xffffff80, RZ, 0xc0, !PT ;  /* 0xffffff8004047812 */ /* 0x000fe400078ec0ff */
[----:B------:R-:W-:Y:S02]  /*0d60*/  LOP3.LUT R14, R14, 0xffffff80, RZ, 0xc0, !PT ;  /* 0xffffff800e0e7812 */ /* 0x000fe400078ec0ff */
[----:B------:R-:W-:-:S02]  /*0d70*/  LOP3.LUT R36, R141, 0x40, R12, 0xfe, !PT ;  /* 0x000000408d247812 */ /* 0x000fc400078efe0c */
[C-C-:B------:R-:W-:Y:S02]  /*0d80*/  LOP3.LUT R38, R141.reuse, 0x48, R12.reuse, 0xfe, !PT ;  /* 0x000000488d267812 */ /* 0x140fe400078efe0c */
[----:B------:R-:W-:Y:S02]  /*0d90*/  LOP3.LUT R42, R141, 0x50, R12, 0xfe, !PT ;  /* 0x000000508d2a7812 */ /* 0x000fe400078efe0c */
[----:B------:R-:W-:Y:S02]  /*0da0*/  ISETP.GT.U32.AND P5, PT, R16, R2, PT ;  /* 0x000000021000720c */ /* 0x000fe40003fa4070 */
[----:B------:R-:W-:Y:S02]  /*0db0*/  IADD3 R30, R30, -R3, RZ ;  /* 0x800000031e1e7210 */ /* 0x000fe40007ffe0ff */
[----:B------:R-:W-:Y:S02]  /*0dc0*/  IADD3 R32, R32, -R4, RZ ;  /* 0x8000000420207210 */ /* 0x000fe40007ffe0ff */
[----:B------:R-:W-:Y:S01]  /*0dd0*/  IADD3 R34, R34, -R14, RZ ;  /* 0x8000000e22227210 */ /* 0x000fe20007ffe0ff */
[--C-:B------:R-:W-:Y:S01]  /*0de0*/  IMAD R39, R30, 0xac, R17.reuse ;  /* 0x000000ac1e277824 */ /* 0x100fe200078e0211 */
[C---:B------:R-:W-:Y:S01]  /*0df0*/  LEA.HI R3, R13.reuse, R36, RZ, 0x7 ;  /* 0x000000240d037211 */ /* 0x040fe200078f38ff */
[--C-:B------:R-:W-:Y:S01]  /*0e00*/  IMAD R43, R32, 0xac, R17.reuse ;  /* 0x000000ac202b7824 */ /* 0x100fe200078e0211 */
[C---:B------:R-:W-:Y:S01]  /*0e10*/  LEA.HI R4, R13.reuse, R38, RZ, 0x7 ;  /* 0x000000260d047211 */ /* 0x040fe200078f38ff */
[----:B------:R-:W-:Y:S01]  /*0e20*/  IMAD R45, R34, 0xac, R17 ;  /* 0x000000ac222d7824 */ /* 0x000fe200078e0211 */
[----:B------:R-:W-:-:S02]  /*0e30*/  LEA.HI R14, R13, R42, RZ, 0x7 ;  /* 0x0000002a0d0e7211 */ /* 0x000fc400078f38ff */
[----:B------:R-:W-:Y:S02]  /*0e40*/  LOP3.LUT R3, R3, 0xffffff80, RZ, 0xc0, !PT ;  /* 0xffffff8003037812 */ /* 0x000fe400078ec0ff */
[----:B------:R-:W-:Y:S02]  /*0e50*/  LOP3.LUT R4, R4, 0xffffff80, RZ, 0xc0, !PT ;  /* 0xffffff8004047812 */ /* 0x000fe400078ec0ff */
[----:B------:R-:W-:Y:S02]  /*0e60*/  LOP3.LUT R14, R14, 0xffffff80, RZ, 0xc0, !PT ;  /* 0xffffff800e0e7812 */ /* 0x000fe400078ec0ff */
[C-C-:B------:R-:W-:Y:S02]  /*0e70*/  LOP3.LUT R44, R141.reuse, 0x58, R12.reuse, 0xfe, !PT ;  /* 0x000000588d2c7812 */ /* 0x140fe400078efe0c */
[C-C-:B------:R-:W-:Y:S02]  /*0e80*/  LOP3.LUT R46, R141.reuse, 0x60, R12.reuse, 0xfe, !PT ;  /* 0x000000608d2e7812 */ /* 0x140fe400078efe0c */
[----:B------:R-:W-:-:S02]  /*0e90*/  LOP3.LUT R48, R141, 0x68, R12, 0xfe, !PT ;  /* 0x000000688d307812 */ /* 0x000fc400078efe0c */
[C-C-:B------:R-:W-:Y:S02]  /*0ea0*/  LOP3.LUT R50, R141.reuse, 0x70, R12.reuse, 0xfe, !PT ;  /* 0x000000708d327812 */ /* 0x140fe400078efe0c */
[----:B------:R-:W-:Y:S02]  /*0eb0*/  LOP3.LUT R52, R141, 0x78, R12, 0xfe, !PT ;  /* 0x000000788d347812 */ /* 0x000fe400078efe0c */
        /* <DEDUP_REMOVED lines=9> */
[C---:B------:R-:W-:Y:S02]  /*0f50*/  LEA.HI R14, R13.reuse, R50, RZ, 0x7 ;  /* 0x000000320d0e7211 */ /* 0x040fe400078f38ff */
[----:B------:R-:W-:Y:S02]  /*0f60*/  LEA.HI R13, R13, R52, RZ, 0x7 ;  /* 0x000000340d0d7211 */ /* 0x000fe400078f38ff */
[----:B------:R-:W-:Y:S02]  /*0f70*/  @!P5 IADD3 R2, R2, -R16, RZ ;  /* 0x800000100202d210 */ /* 0x000fe40007ffe0ff */
[----:B------:R-:W-:Y:S02]  /*0f80*/  ISETP.NE.AND P5, PT, R0, RZ, PT ;  /* 0x000000ff0000720c */ /* 0x000fe40003fa5270 */
[----:B------:R-:W-:Y:S02]  /*0f90*/  LOP3.LUT R0, RZ, R0, RZ, 0x33, !PT ;  /* 0x00000000ff007212 */ /* 0x000fe400078e33ff */
[----:B------:R-:W-:-:S02]  /*0fa0*/  LOP3.LUT R13, R13, 0xffffff80, RZ, 0xc0, !PT ;  /* 0xffffff800d0d7812 */ /* 0x000fc400078ec0ff */
[----:B------:R-:W-:Y:S02]  /*0fb0*/  LOP3.LUT R15, R15, 0xffffff80, RZ, 0xc0, !PT ;  /* 0xffffff800f0f7812 */ /* 0x000fe400078ec0ff */
[----:B------:R-:W-:Y:S02]  /*0fc0*/  LOP3.LUT R14, R14, 0xffffff80, RZ, 0xc0, !PT ;  /* 0xffffff800e0e7812 */ /* 0x000fe400078ec0ff */
[----:B------:R-:W-:Y:S02]  /*0fd0*/  LOP3.LUT R3, R3, 0xffffff80, RZ, 0xc0, !PT ;  /* 0xffffff8003037812 */ /* 0x000fe400078ec0ff */
[----:B------:R-:W-:Y:S02]  /*0fe0*/  LOP3.LUT R4, R4, 0xffffff80, RZ, 0xc0, !PT ;  /* 0xffffff8004047812 */ /* 0x000fe400078ec0ff */
[----:B------:R-:W-:Y:S02]  /*0ff0*/  @!P0 IADD3 R7, -R7, RZ, RZ ;  /* 0x000000ff07078210 */ /* 0x000fe40007ffe1ff */
[----:B------:R-:W-:-:S02]  /*1000*/  @!P4 IADD3 R8, -R8, RZ, RZ ;  /* 0x000000ff0808c210 */ /* 0x000fc40007ffe1ff */
[----:B------:R-:W-:Y:S02]  /*1010*/  @!P3 IADD3 R9, -R9, RZ, RZ ;  /* 0x000000ff0909b210 */ /* 0x000fe40007ffe1ff */
[----:B------:R-:W-:Y:S02]  /*1020*/  @!P2 IADD3 R10, -R10, RZ, RZ ;  /* 0x000000ff0a0aa210 */ /* 0x000fe40007ffe1ff */
[----:B------:R-:W-:Y:S02]  /*1030*/  @!P6 IADD3 R11, -R11, RZ, RZ ;  /* 0x000000ff0b0be210 */ /* 0x000fe40007ffe1ff */
[----:B------:R-:W-:Y:S02]  /*1040*/  @!P1 IADD3 R2, -R2, RZ, RZ ;  /* 0x000000ff02029210 */ /* 0x000fe40007ffe1ff */
[----:B------:R-:W-:Y:S02]  /*1050*/  SEL R62, R0, R5, !P5 ;  /* 0x00000005003e7207 */ /* 0x000fe40006800000 */
[----:B------:R-:W-:-:S02]  /*1060*/  IADD3 R52, R52, -R13, RZ ;  /* 0x8000000d34347210 */ /* 0x000fc40007ffe0ff */
[----:B------:R-:W-:Y:S02]  /*1070*/  IADD3 R44, R44, -R15, RZ ;  /* 0x8000000f2c2c7210 */ /* 0x000fe40007ffe0ff */
[----:B------:R-:W-:Y:S01]  /*1080*/  IADD3 R50, R50, -R14, RZ ;  /* 0x8000000e32327210 */ /* 0x000fe20007ffe0ff */
[--C-:B------:R-:W-:Y:S01]  /*1090*/  IMAD R60, R52, 0xac, R17.reuse ;  /* 0x000000ac343c7824 */ /* 0x100fe200078e0211 */
[----:B------:R-:W-:Y:S01]  /*10a0*/  LOP3.LUT R13, R12, 0x60, RZ, 0xfc, !PT ;  /* 0x000000600c0d7812 */ /* 0x000fe200078efcff */
[--C-:B------:R-:W-:Y:S01]  /*10b0*/  IMAD R53, R44, 0xac, R17.reuse ;  /* 0x000000ac2c357824 */ /* 0x100fe200078e0211 */
[----:B------:R-:W-:Y:S01]  /*10c0*/  IADD3 R46, R46, -R3, RZ ;  /* 0x800000032e2e7210 */ /* 0x000fe20007ffe0ff */
[--C-:B------:R-:W-:Y:S01]  /*10d0*/  IMAD R58, R50, 0xac, R17.reuse ;  /* 0x000000ac323a7824 */ /* 0x100fe200078e0211 */
[----:B------:R-:W-:Y:S02]  /*10e0*/  IADD3 R48, R48, -R4, RZ ;  /* 0x8000000430307210 */ /* 0x000fe40007ffe0ff */
[----:B------:R-:W-:Y:S01]  /*10f0*/  SEL R64, R0, R6, !P5 ;  /* 0x0000000600407207 */ /* 0x000fe20006800000 */
[--C-:B------:R-:W-:Y:S01]  /*1100*/  IMAD R54, R46, 0xac, R17.reuse ;  /* 0x000000ac2e367824 */ /* 0x100fe200078e0211 */
[----:B------:R-:W-:Y:S01]  /*1110*/  SEL R66, R0, R7, !P5 ;  /* 0x0000000700427207 */ /* 0x000fe20006800000 */
[----:B------:R-:W-:Y:S01]  /*1120*/  IMAD R56, R48, 0xac, R17 ;  /* 0x000000ac30387824 */ /* 0x000fe200078e0211 */
[----:B------:R-:W-:-:S02]  /*1130*/  SEL R68, R0, R8, !P5 ;  /* 0x0000000800447207 */ /* 0x000fc40006800000 */
[C---:B------:R-:W-:Y:S02]  /*1140*/  SEL R70, R0.reuse, R9, !P5 ;  /* 0x0000000900467207 */ /* 0x040fe40006800000 */
[----:B------:R-:W-:Y:S01]  /*1150*/  SEL R72, R0, R10, !P5 ;  /* 0x0000000a00487207 */ /* 0x000fe20006800000 */
[--C-:B------:R-:W-:Y:S01]  /*1160*/  IMAD R19, R68, 0xac, R17.reuse ;  /* 0x000000ac44137824 */ /* 0x100fe200078e0211 */
[----:B------:R-:W-:Y:S01]  /*1170*/  SEL R74, R0, R11, !P5 ;  /* 0x0000000b004a7207 */ /* 0x000fe20006800000 */
[--C-:B------:R-:W-:Y:S01]  /*1180*/  IMAD R20, R70, 0xac, R17.reuse ;  /* 0x000000ac46147824 */ /* 0x100fe200078e0211 */
[----:B------:R-:W-:Y:S01]  /*1190*/  SEL R18, R0, R2, !P5 ;  /* 0x0000000200127207 */ /* 0x000fe20006800000 */
[--C-:B------:R-:W-:Y:S01]  /*11a0*/  IMAD R22, R72, 0xac, R17.reuse ;  /* 0x000000ac48167824 */ /* 0x100fe200078e0211 */
[----:B------:R-:W-:Y:S01]  /*11b0*/  LOP3.LUT R14, R12, 0x68, RZ, 0xfc, !PT ;  /* 0x000000680c0e7812 */ /* 0x000fe200078efcff */
[--C-:B------:R-:W-:Y:S01]  /*11c0*/  IMAD R24, R74, 0xac, R17.reuse ;  /* 0x000000ac4a187824 */ /* 0x100fe200078e0211 */
[----:B------:R-:W-:Y:S01]  /*11d0*/  LOP3.LUT R15, R12, 0x70, RZ, 0xfc, !PT ;  /* 0x000000700c0f7812 */ /* 0x000fe200078efcff */
[----:B------:R-:W-:Y:S01]  /*11e0*/  IMAD R26, R18, 0xac, R17 ;  /* 0x000000ac121a7824 */ /* 0x000fe200078e0211 */
[C---:B------:R-:W-:Y:S01]  /*11f0*/  LOP3.LUT R0, R12.reuse, 0x8, RZ, 0xfc, !PT ;  /* 0x000000080c007812 */ /* 0x040fe200078efcff */
[----:B------:R-:W-:Y:S01]  /*1200*/  CS2R R68, SRZ ;  /* 0x0000000000447805 */ /* 0x000fe2000001ff00 */
[C---:B------:R-:W-:Y:S01]  /*1210*/  LOP3.LUT R2, R12.reuse, 0x10, RZ, 0xfc, !PT ;  /* 0x000000100c027812 */ /* 0x040fe200078efcff */
[----:B------:R-:W-:Y:S01]  /*1220*/  CS2R R70, SRZ ;  /* 0x0000000000467805 */ /* 0x000fe2000001ff00 */
[C---:B------:R-:W-:Y:S01]  /*1230*/  LOP3.LUT R3, R12.reuse, 0x18, RZ, 0xfc, !PT ;  /* 0x000000180c037812 */ /* 0x040fe200078efcff */
[----:B------:R-:W-:Y:S01]  /*1240*/  CS2R R72, SRZ ;  /* 0x0000000000487805 */ /* 0x000fe2000001ff00 */
[C---:B------:R-:W-:Y:S01]  /*1250*/  LOP3.LUT R4, R12.reuse, 0x20, RZ, 0xfc, !PT ;  /* 0x000000200c047812 */ /* 0x040fe200078efcff */
[----:B------:R-:W-:Y:S01]  /*1260*/  CS2R R74, SRZ ;  /* 0x00000000004a7805 */ /* 0x000fe2000001ff00 */
[----:B------:R-:W-:-:S02]  /*1270*/  LOP3.LUT R5, R12, 0x28, RZ, 0xfc, !PT ;  /* 0x000000280c057812 */ /* 0x000fc400078efcff */
[C---:B------:R-:W-:Y:S02]  /*1280*/  LOP3.LUT R6, R12.reuse, 0x30, RZ, 0xfc, !PT ;  /* 0x000000300c067812 */ /* 0x040fe400078efcff */
[C---:B------:R-:W-:Y:S02]  /*1290*/  LOP3.LUT R7, R12.reuse, 0x38, RZ, 0xfc, !PT ;  /* 0x000000380c077812 */ /* 0x040fe400078efcff */
[C---:B------:R-:W-:Y:S02]  /*12a0*/  LOP3.LUT R8, R12.reuse, 0x40, RZ, 0xfc, !PT ;  /* 0x000000400c087812 */ /* 0x040fe400078efcff */
[C---:B------:R-:W-:Y:S02]  /*12b0*/  LOP3.LUT R9, R12.reuse, 0x48, RZ, 0xfc, !PT ;  /* 0x000000480c097812 */ /* 0x040fe400078efcff */
[C---:B------:R-:W-:Y:S02]  /*12c0*/  LOP3.LUT R10, R12.reuse, 0x50, RZ, 0xfc, !PT ;  /* 0x000000500c0a7812 */ /* 0x040fe400078efcff */
[----:B------:R-:W-:-:S02]  /*12d0*/  LOP3.LUT R11, R12, 0x58, RZ, 0xfc, !PT ;  /* 0x000000580c0b7812 */ /* 0x000fc400078efcff */
[----:B------:R-:W-:Y:S01]  /*12e0*/  LOP3.LUT R16, R12, 0x78, RZ, 0xfc, !PT ;  /* 0x000000780c107812 */ /* 0x000fe200078efcff */
[--C-:B------:R-:W-:Y:S01]  /*12f0*/  IMAD R12, R62, 0xac, R17.reuse ;  /* 0x000000ac3e0c7824 */ /* 0x100fe200078e0211 */
[-C--:B------:R-:W-:Y:S02]  /*1300*/  LEA R13, R13, R17.reuse, 0x6 ;  /* 0x000000110d0d7211 */ /* 0x080fe400078e30ff */
[----:B------:R-:W-:Y:S02]  /*1310*/  MOV R62, 0x4 ;  /* 0x00000004003e7802 */ /* 0x000fe40000000f00 */
[-C--:B------:R-:W-:Y:S01]  /*1320*/  LEA R149, R14, R17.reuse, 0x6 ;  /* 0x000000110e957211 */ /* 0x080fe200078e30ff */
[--C-:B------:R-:W-:Y:S01]  /*1330*/  IMAD R14, R64, 0xac, R17.reuse ;  /* 0x000000ac400e7824 */ /* 0x100fe200078e0211 */
[-C--:B------:R-:W-:Y:S01]  /*1340*/  LEA R15, R15, R17.reuse, 0x6 ;  /* 0x000000110f0f7211 */ /* 0x080fe200078e30ff */
[-C--:B------:R-:W-:Y:S01]  /*1350*/  IMAD.WIDE R18, R19, R62.reuse, c[0x0][0x168] ;  /* 0x00005a0013127625 */ /* 0x080fe200078e023e */
[-C--:B------:R-:W-:Y:S01]  /*1360*/  LEA R0, R0, R17.reuse, 0x6 ;  /* 0x0000001100007211 */ /* 0x080fe200078e30ff */
[----:B------:R-:W-:Y:S01]  /*1370*/  CS2R R64, SRZ ;  /* 0x0000000000407805 */ /* 0x000fe2000001ff00 */
[-C--:B------:R-:W-:Y:S01]  /*1380*/  LEA R147, R16, R17.reuse, 0x6 ;  /* 0x0000001110937211 */ /* 0x080fe200078e30ff */
[----:B------:R-:W-:Y:S01]  /*1390*/  IMAD R16, R66, 0xac, R17 ;  /* 0x000000ac42107824 */ /* 0x000fe200078e0211 */
[-C--:B------:R-:W-:Y:S01]  /*13a0*/  LEA R2, R2, R17.reuse, 0x6 ;  /* 0x0000001102027211 */ /* 0x080fe200078e30ff */
[-C--:B------:R-:W-:Y:S01]  /*13b0*/  IMAD.WIDE R20, R20, R62.reuse, c[0x0][0x168] ;  /* 0x00005a0014147625 */ /* 0x080fe200078e023e */
[-C--:B------:R-:W-:Y:S01]  /*13c0*/  LEA R3, R3, R17.reuse, 0x6 ;  /* 0x0000001103037211 */ /* 0x080fe200078e30ff */
[----:B------:R-:W-:Y:S01]  /*13d0*/  CS2R R66, SRZ ;  /* 0x0000000000427805 */ /* 0x000fe2000001ff00 */
[----:B------:R-:W-:Y:S01]  /*13e0*/  SHF.L.U32 R150, R13, 0x2, RZ ;  /* 0x000000020d967819 */ /* 0x000fe200000006ff */
[----:B------:R-:W-:Y:S01]  /*13f0*/  IMAD.WIDE R12, R12, R62, c[0x0][0x168] ;  /* 0x00005a000c0c7625 */ /* 0x000fe200078e023e */
[----:B------:R-:W-:-:S02]  /*1400*/  LEA R4, R4, R17, 0x6 ;  /* 0x0000001104047211 */ /* 0x000fc400078e30ff */
[----:B------:R-:W-:Y:S01]  /*1410*/  SHF.L.U32 R148, R15, 0x2, RZ ;  /* 0x000000020f947819 */ /* 0x000fe200000006ff */
[-C--:B------:R-:W-:Y:S01]  /*1420*/  IMAD.WIDE R14, R14, R62.reuse, c[0x0][0x168] ;  /* 0x00005a000e0e7625 */ /* 0x080fe200078e023e */
[-C--:B------:R-:W-:Y:S01]  /*1430*/  LEA R5, R5, R17.reuse, 0x6 ;  /* 0x0000001105057211 */ /* 0x080fe200078e30ff */
[----:B------:R1:W-:Y:S01]  /*1440*/  LDGSTS.E.BYPASS.128 [R169], [R12.64] ;  /* 0x000000000ca97fae */ /* 0x0003e2000b901c48 */
[-C--:B------:R-:W-:Y:S01]  /*1450*/  LEA R6, R6, R17.reuse, 0x6 ;  /* 0x0000001106067211 */ /* 0x080fe200078e30ff */
[-C--:B------:R-:W-:Y:S01]  /*1460*/  IMAD.WIDE R22, R22, R62.reuse, c[0x0][0x168] ;  /* 0x00005a0016167625 */ /* 0x080fe200078e023e */
[-C--:B------:R-:W-:Y:S02]  /*1470*/  LEA R7, R7, R17.reuse, 0x6 ;  /* 0x0000001107077211 */ /* 0x080fe400078e30ff */
[-C--:B------:R-:W-:Y:S01]  /*1480*/  LEA R8, R8, R17.reuse, 0x6 ;  /* 0x0000001108087211 */ /* 0x080fe200078e30ff */
[----:B------:R-:W-:Y:S01]  /*1490*/  IMAD.WIDE R24, R24, R62, c[0x0][0x168] ;  /* 0x00005a0018187625 */ /* 0x000fe200078e023e */
[----:B------:R-:W-:-:S02]  /*14a0*/  LEA R9, R9, R17, 0x6 ;  /* 0x0000001109097211 */ /* 0x000fc400078e30ff */
[-C--:B------:R-:W-:Y:S01]  /*14b0*/  LEA R10, R10, R17.reuse, 0x6 ;  /* 0x000000110a0a7211 */ /* 0x080fe200078e30ff */
[-C--:B------:R-:W-:Y:S01]  /*14c0*/  IMAD.WIDE R26, R26, R62.reuse, c[0x0][0x168] ;  /* 0x00005a001a1a7625 */ /* 0x080fe200078e023e */
[----:B------:R-:W-:Y:S02]  /*14d0*/  LEA R11, R11, R17, 0x6 ;  /* 0x000000110b0b7211 */ /* 0x000fe400078e30ff */
[----:B------:R-:W-:Y:S01]  /*14e0*/  SHF.L.U32 R167, R0, 0x2, RZ ;  /* 0x0000000200a77819 */ /* 0x000fe200000006ff */
[-C--:B------:R-:W-:Y:S01]  /*14f0*/  IMAD.WIDE R16, R16, R62.reuse, c[0x0][0x168] ;  /* 0x00005a0010107625 */ /* 0x080fe200078e023e */
[----:B------:R-:W-:Y:S02]  /*1500*/  SHF.L.U32 R165, R2, 0x2, RZ ;  /* 0x0000000202a57819 */ /* 0x000fe400000006ff */
[----:B------:R-:W-:Y:S01]  /*1510*/  SHF.L.U32 R163, R3, 0x2, RZ ;  /* 0x0000000203a37819 */ /* 0x000fe200000006ff */
[----:B------:R2:W-:Y:S01]  /*1520*/  LDGSTS.E.BYPASS.128 [R167], [R14.64] ;  /* 0x000000000ea77fae */ /* 0x0005e2000b901c48 */
[----:B------:R-:W-:Y:S01]  /*1530*/  SHF.L.U32 R161, R4, 0x2, RZ ;  /* 0x0000000204a17819 */ /* 0x000fe200000006ff */
[-C--:B------:R-:W-:Y:S01]  /*1540*/  IMAD.WIDE R28, R29, R62.reuse, c[0x0][0x170] ;  /* 0x00005c001d1c7625 */ /* 0x080fe200078e023e */
        /* <DEDUP_REMOVED lines=18> */
[----:B------:R-:W-:Y:S01]  /*1670*/  IADD3 R0, P1, R12, 0x200, RZ ;  /* 0x000002000c007810 */ /* 0x000fe20007f3e0ff */
[-C--:B------:R-:W-:Y:S01]  /*1680*/  IMAD.WIDE R38, R39, R62.reuse, c[0x0][0x170] ;  /* 0x00005c0027267625 */ /* 0x080fe200078e023e */
[----:B------:R-:W-:Y:S01]  /*1690*/  IADD3 R2, P0, R14, 0x200, RZ ;  /* 0x000002000e027810 */ /* 0x000fe20007f1e0ff */
[----:B------:R1:W-:Y:S01]  /*16a0*/  LDGSTS.E.BYPASS.128 [R155], [R26.64] ;  /* 0x000000001a9b7fae */ /* 0x0003e2000b901c48 */
[----:B------:R-:W-:Y:S01]  /*16b0*/  IADD3.X R3, RZ, R13, RZ, P1, !PT ;  /* 0x0000000dff037210 */ /* 0x000fe20000ffe4ff */
[-C--:B------:R-:W-:Y:S01]  /*16c0*/  IMAD.WIDE R42, R43, R62.reuse, c[0x0][0x170] ;  /* 0x00005c002b2a7625 */ /* 0x080fe200078e023e */
[----:B------:R-:W-:Y:S01]  /*16d0*/  IADD3 R4, P1, R16, 0x200, RZ ;  /* 0x0000020010047810 */ /* 0x000fe20007f3e0ff */
[----:B------:R-:W0:Y:S01]  /*16e0*/  LDGDEPBAR ;  /* 0x00000000000079af */ /* 0x000e220000000000 */
[----:B------:R-:W-:Y:S01]  /*16f0*/  IADD3.X R5, RZ, R15, RZ, P0, !PT ;  /* 0x0000000fff057210 */ /* 0x000fe200007fe4ff */
[-C--:B------:R-:W-:Y:S01]  /*1700*/  IMAD.WIDE R44, R45, R62.reuse, c[0x0][0x170] ;  /* 0x00005c002d2c7625 */ /* 0x080fe200078e023e */
[----:B------:R-:W-:Y:S01]  /*1710*/  IADD3 R6, P0, R18, 0x200, RZ ;  /* 0x0000020012067810 */ /* 0x000fe20007f1e0ff */
[----:B------:R1:W-:Y:S01]  /*1720*/  LDGSTS.E.BYPASS.128 [R169+0x8000], [R28.64] ;  /* 0x080000001ca97fae */ /* 0x0003e2000b901c48 */
        /* <DEDUP_REMOVED lines=9> */
[----:B------:R-:W-:-:S02]  /*17c0*/  IMAD.WIDE R50, R51, R62, c[0x0][0x170] ;  /* 0x00005c0033327625 */ /* 0x000fc400078e023e */
[----:B------:R1:W-:Y:S02]  /*17d0*/  LDGSTS.E.BYPASS.128 [R163+0x8000], [R34.64] ;  /* 0x0800000022a37fae */ /* 0x0003e4000b901c48 */
[-C--:B------:R-:W-:Y:S02]  /*17e0*/  IMAD.WIDE R52, R53, R62.reuse, c[0x0][0x170] ;  /* 0x00005c0035347625 */ /* 0x080fe400078e023e */
[----:B------:R1:W-:Y:S02]  /*17f0*/  LDGSTS.E.BYPASS.128 [R161+0x8000], [R36.64] ;  /* 0x0800000024a17fae */ /* 0x0003e4000b901c48 */
[-C--:B------:R-:W-:Y:S02]  /*1800*/  IMAD.WIDE R54, R54, R62.reuse, c[0x0][0x170] ;  /* 0x00005c0036367625 */ /* 0x080fe400078e023e */
[----:B------:R1:W-:Y:S02]  /*1810*/  LDGSTS.E.BYPASS.128 [R159+0x8000], [R38.64] ;  /* 0x08000000269f7fae */ /* 0x0003e4000b901c48 */
[----:B------:R-:W-:-:S02]  /*1820*/  IMAD.WIDE R56, R56, R62, c[0x0][0x170] ;  /* 0x00005c0038387625 */ /* 0x000fc400078e023e */
[----:B------:R1:W-:Y:S02]  /*1830*/  LDGSTS.E.BYPASS.128 [R157+0x8000], [R42.64] ;  /* 0x080000002a9d7fae */ /* 0x0003e4000b901c48 */
[-C--:B------:R-:W-:Y:S02]  /*1840*/  IMAD.WIDE R58, R58, R62.reuse, c[0x0][0x170] ;  /* 0x00005c003a3a7625 */ /* 0x080fe400078e023e */
[----:B------:R1:W-:Y:S02]  /*1850*/  LDGSTS.E.BYPASS.128 [R155+0x8000], [R44.64] ;  /* 0x080000002c9b7fae */ /* 0x0003e4000b901c48 */
[----:B------:R-:W-:Y:S02]  /*1860*/  IMAD.WIDE R60, R60, R62, c[0x0][0x170] ;  /* 0x00005c003c3c7625 */ /* 0x000fe400078e023e */
[----:B------:R1:W-:Y:S04]  /*1870*/  LDGSTS.E.BYPASS.128 [R154+0x8000], [R46.64] ;  /* 0x080000002e9a7fae */ /* 0x0003e8000b901c48 */
[----:B------:R1:W-:Y:S04]  /*1880*/  LDGSTS.E.BYPASS.128 [R153+0x8000], [R48.64] ;  /* 0x0800000030997fae */ /* 0x0003e8000b901c48 */
[----:B------:R1:W-:Y:S04]  /*1890*/  LDGSTS.E.BYPASS.128 [R152+0x8000], [R50.64] ;  /* 0x0800000032987fae */ /* 0x0003e8000b901c48 */
[----:B------:R1:W-:Y:S04]  /*18a0*/  LDGSTS.E.BYPASS.128 [R151+0x8000], [R52.64] ;  /* 0x0800000034977fae */ /* 0x0003e8000b901c48 */
[----:B------:R1:W-:Y:S04]  /*18b0*/  LDGSTS.E.BYPASS.128 [R150+0x8000], [R54.64] ;  /* 0x0800000036967fae */ /* 0x0003e8000b901c48 */
[----:B------:R1:W-:Y:S04]  /*18c0*/  LDGSTS.E.BYPASS.128 [R149+0x8000], [R56.64] ;  /* 0x0800000038957fae */ /* 0x0003e8000b901c48 */
[----:B------:R1:W-:Y:S04]  /*18d0*/  LDGSTS.E.BYPASS.128 [R148+0x8000], [R58.64] ;  /* 0x080000003a947fae */ /* 0x0003e8000b901c48 */
[----:B------:R1:W-:Y:S04]  /*18e0*/  LDGSTS.E.BYPASS.128 [R147+0x8000], [R60.64] ;  /* 0x080000003c937fae */ /* 0x0003e8000b901c48 */
[----:B------:R-:W0:Y:S04]  /*18f0*/  LDGDEPBAR ;  /* 0x00000000000079af */ /* 0x000e280000000000 */
[----:B------:R-:W-:Y:S06]  /*1900*/  BAR.SYNC 0x0 ;  /* 0x0000000000007b1d */ /* 0x000fec0000000000 */
[----:B------:R-:W-:Y:S01]  /*1910*/  @!PT LDS RZ, [RZ] ;  /* 0x00000000fffff984 */ /* 0x000fe20000000800 */
[----:B------:R-:W-:Y:S01]  /*1920*/  @!PT LDS RZ, [RZ] ;  /* 0x00000000fffff984 */ /* 0x000fe20000000800 */
[----:B------:R-:W-:Y:S01]  /*1930*/  @!PT LDS RZ, [RZ] ;  /* 0x00000000fffff984 */ /* 0x000fe20000000800 */
[----:B------:R1:W-:Y:S04]  /*1940*/  LDGSTS.E.BYPASS.128 [R169+0x4000], [R12.64+0x100] ;  /* 0x040001000ca97fae */ /* 0x0003e8000b901c48 */
[----:B------:R2:W-:Y:S04]  /*1950*/  LDGSTS.E.BYPASS.128 [R167+0x4000], [R14.64+0x100] ;  /* 0x040001000ea77fae */ /* 0x0005e8000b901c48 */
[----:B------:R3:W-:Y:S04]  /*1960*/  LDGSTS.E.BYPASS.128 [R165+0x4000], [R16.64+0x100] ;  /* 0x0400010010a57fae */ /* 0x0007e8000b901c48 */
[----:B------:R4:W-:Y:S01]  /*1970*/  LDGSTS.E.BYPASS.128 [R163+0x4000], [R18.64+0x100] ;  /* 0x0400010012a37fae */ /* 0x0009e2000b901c48 */
[----:B-1----:R-:W-:-:S02]  /*1980*/  IADD3 R12, P1, R24, 0x200, RZ ;  /* 0x00000200180c7810 */ /* 0x002fc40007f3e0ff */
[----:B------:R-:W-:Y:S01]  /*1990*/  IADD3.X R13, RZ, R23, RZ, P0, !PT ;  /* 0x00000017ff0d7210 */ /* 0x000fe200007fe4ff */
[----:B------:R5:W-:Y:S01]  /*19a0*/  LDGSTS.E.BYPASS.128 [R161+0x4000], [R20.64+0x100] ;  /* 0x0400010014a17fae */ /* 0x000be2000b901c48 */
[----:B--2---:R-:W-:Y:S02]  /*19b0*/  IADD3 R14, P0, R26, 0x200, RZ ;  /* 0x000002001a0e7810 */ /* 0x004fe40007f1e0ff */
[----:B------:R-:W-:Y:S01]  /*19c0*/  IADD3.X R15, RZ, R25, RZ, P1, !PT ;  /* 0x00000019ff0f7210 */ /* 0x000fe20000ffe4ff */
[----:B------:R1:W-:Y:S01]  /*19d0*/  LDGSTS.E.BYPASS.128 [R159+0x4000], [R22.64+0x100] ;  /* 0x04000100169f7fae */ /* 0x0003e2000b901c48 */
[----:B---3--:R-:W-:Y:S02]  /*19e0*/  IADD3 R16, P1, R28, 0x200, RZ ;  /* 0x000002001c107810 */ /* 0x008fe40007f3e0ff */
[----:B------:R-:W-:Y:S01]  /*19f0*/  IADD3.X R17, RZ, R27, RZ, P0, !PT ;  /* 0x0000001bff117210 */ /* 0x000fe200007fe4ff */
[----:B------:R2:W-:Y:S01]  /*1a00*/  LDGSTS.E.BYPASS.128 [R157+0x4000], [R24.64+0x100] ;  /* 0x04000100189d7fae */ /* 0x0005e2000b901c48 */
[----:B----4-:R-:W-:-:S02]  /*1a10*/  IADD3 R18, P0, R30, 0x200, RZ ;  /* 0x000002001e127810 */ /* 0x010fc40007f1e0ff */
[----:B------:R-:W-:Y:S01]  /*1a20*/  IADD3.X R19, RZ, R29, RZ, P1, !PT ;  /* 0x0000001dff137210 */ /* 0x000fe20000ffe4ff */
[----:B------:R3:W-:Y:S01]  /*1a30*/  LDGSTS.E.BYPASS.128 [R155+0x4000], [R26.64+0x100] ;  /* 0x040001001a9b7fae */ /* 0x0007e2000b901c48 */
[----:B-----5:R-:W-:Y:S02]  /*1a40*/  IADD3 R20, P1, R32, 0x200, RZ ;  /* 0x0000020020147810 */ /* 0x020fe40007f3e0ff */
[----:B------:R-:W-:Y:S01]  /*1a50*/  IADD3.X R21, RZ, R31, RZ, P0, !PT ;  /* 0x0000001fff157210 */ /* 0x000fe200007fe4ff */
[----:B------:R-:W0:Y:S01]  /*1a60*/  LDGDEPBAR ;  /* 0x00000000000079af */ /* 0x000e220000000000 */
[----:B-1----:R-:W-:Y:S02]  /*1a70*/  IADD3 R22, P0, R34, 0x200, RZ ;  /* 0x0000020022167810 */ /* 0x002fe40007f1e0ff */
[----:B------:R-:W-:Y:S01]  /*1a80*/  IADD3.X R23, RZ, R33, RZ, P1, !PT ;  /* 0x00000021ff177210 */ /* 0x000fe20000ffe4ff */
[----:B------:R1:W-:Y:S01]  /*1a90*/  LDGSTS.E.BYPASS.128 [R169+0x10000], [R28.64+0x100] ;  /* 0x100001001ca97fae */ /* 0x0003e2000b901c48 */
[----:B--2---:R-:W-:-:S02]  /*1aa0*/  IADD3 R24, P1, R36, 0x200, RZ ;  /* 0x0000020024187810 */ /* 0x004fc40007f3e0ff */
[----:B------:R-:W-:Y:S01]  /*1ab0*/  IADD3.X R25, RZ, R35, RZ, P0, !PT ;  /* 0x00000023ff197210 */ /* 0x000fe200007fe4ff */
[----:B------:R2:W-:Y:S01]  /*1ac0*/  LDGSTS.E.BYPASS.128 [R167+0x10000], [R30.64+0x100] ;  /* 0x100001001ea77fae */ /* 0x0005e2000b901c48 */
[----:B---3--:R-:W-:Y:S02]  /*1ad0*/  IADD3 R26, P0, R38, 0x200, RZ ;  /* 0x00000200261a7810 */ /* 0x008fe40007f1e0ff */
[----:B------:R-:W-:Y:S01]  /*1ae0*/  IADD3.X R27, RZ, R37, RZ, P1, !PT ;  /* 0x00000025ff1b7210 */ /* 0x000fe20000ffe4ff */
        /* <DEDUP_REMOVED lines=14> */
[----:B-1----:R-:W-:Y:S02]  /*1bd0*/  IADD3 R36, P1, R50, 0x200, RZ ;  /* 0x0000020032247810 */ /* 0x002fe40007f3e0ff */
[----:B------:R-:W-:Y:S01]  /*1be0*/  IADD3.X R37, RZ, R49, RZ, P0, !PT ;  /* 0x00000031ff257210 */ /* 0x000fe200007fe4ff */
[----:B------:R1:W-:Y:S01]  /*1bf0*/  LDGSTS.E.BYPASS.128 [R154+0x10000], [R46.64+0x100] ;  /* 0x100001002e9a7fae */ /* 0x0003e2000b901c48 */
[----:B--2---:R-:W-:Y:S02]  /*1c00*/  IADD3 R38, P0, R52, 0x200, RZ ;  /* 0x0000020034267810 */ /* 0x004fe40007f1e0ff */
[----:B------:R-:W-:Y:S01]  /*1c10*/  IADD3.X R39, RZ, R51, RZ, P1, !PT ;  /* 0x00000033ff277210 */ /* 0x000fe20000ffe4ff */
[----:B------:R2:W-:Y:S01]  /*1c20*/  LDGSTS.E.BYPASS.128 [R153+0x10000], [R48.64+0x100] ;  /* 0x1000010030997fae */ /* 0x0005e2000b901c48 */
[----:B------:R-:W-:-:S02]  /*1c30*/  IADD3 R132, P1, R54, 0x200, RZ ;  /* 0x0000020036847810 */ /* 0x000fc40007f3e0ff */
[----:B------:R-:W-:Y:S01]  /*1c40*/  IADD3.X R133, RZ, R53, RZ, P0, !PT ;  /* 0x00000035ff857210 */ /* 0x000fe200007fe4ff */
[----:B------:R5:W-:Y:S01]  /*1c50*/  LDGSTS.E.BYPASS.128 [R152+0x10000], [R50.64+0x100] ;  /* 0x1000010032987fae */ /* 0x000be2000b901c48 */
[----:B------:R-:W-:Y:S01]  /*1c60*/  IADD3 R136, P0, R56, 0x200, RZ ;  /* 0x0000020038887810 */ /* 0x000fe20007f1e0ff */
[----:B----4-:R-:W-:Y:S01]  /*1c70*/  CS2R R44, SRZ ;  /* 0x00000000002c7805 */ /* 0x010fe2000001ff00 */
[----:B------:R-:W-:Y:S01]  /*1c80*/  IADD3.X R134, RZ, R55, RZ, P1, !PT ;  /* 0x00000037ff867210 */ /* 0x000fe20000ffe4ff */
[----:B------:R3:W-:Y:S01]  /*1c90*/  LDGSTS.E.BYPASS.128 [R151+0x10000], [R52.64+0x100] ;  /* 0x1000010034977fae */ /* 0x0007e2000b901c48 */
[----:B------:R-:W-:Y:S01]  /*1ca0*/  IADD3 R138, P1, R58, 0x200, RZ ;  /* 0x000002003a8a7810 */ /* 0x000fe20007f3e0ff */
[----:B-1----:R-:W-:Y:S01]  /*1cb0*/  CS2R R46, SRZ ;  /* 0x00000000002e7805 */ /* 0x002fe2000001ff00 */
[----:B------:R-:W-:Y:S01]  /*1cc0*/  IADD3.X R135, RZ, R57, RZ, P0, !PT ;  /* 0x00000039ff877210 */ /* 0x000fe200007fe4ff */
[----:B------:R3:W-:Y:S01]  /*1cd0*/  LDGSTS.E.BYPASS.128 [R150+0x10000], [R54.64+0x100] ;  /* 0x1000010036967fae */ /* 0x0007e2000b901c48 */
[----:B------:R-:W-:Y:S01]  /*1ce0*/  IADD3 R140, P0, R60, 0x200, RZ ;  /* 0x000002003c8c7810 */ /* 0x000fe20007f1e0ff */
[----:B--2---:R-:W-:Y:S01]  /*1cf0*/  CS2R R48, SRZ ;  /* 0x0000000000307805 */ /* 0x004fe2000001ff00 */
[----:B------:R-:W-:Y:S01]  /*1d00*/  IADD3.X R137, RZ, R59, RZ, P1, !PT ;  /* 0x0000003bff897210 */ /* 0x000fe20000ffe4ff */
[----:B------:R1:W-:Y:S01]  /*1d10*/  LDGSTS.E.BYPASS.128 [R149+0x10000], [R56.64+0x100] ;  /* 0x1000010038957fae */ /* 0x0003e2000b901c48 */
[----:B------:R-:W-:Y:S01]  /*1d20*/  IADD3.X R139, RZ, R61, RZ, P0, !PT ;  /* 0x0000003dff8b7210 */ /* 0x000fe200007fe4ff */
[----:B-----5:R-:W-:-:S02]  /*1d30*/  CS2R R50, SRZ ;  /* 0x0000000000327805 */ /* 0x020fc4000001ff00 */
[----:B------:R2:W-:Y:S04]  /*1d40*/  LDGSTS.E.BYPASS.128 [R148+0x10000], [R58.64+0x100] ;  /* 0x100001003a947fae */ /* 0x0005e8000b901c48 */
[----:B------:R3:W-:Y:S01]  /*1d50*/  LDGSTS.E.BYPASS.128 [R147+0x10000], [R60.64+0x100] ;  /* 0x100001003c937fae */ /* 0x0007e2000b901c48 */
[----:B------:R-:W-:-:S03]  /*1d60*/  UMOV UR8, 0x8000 ;  /* 0x0000800000087882 */ /* 0x000fc60000000000 */
[----:B------:R-:W0:Y:S01]  /*1d70*/  LDGDEPBAR ;  /* 0x00000000000079af */ /* 0x000e220000000000 */
[----:B-1----:R-:W-:Y:S01]  /*1d80*/  CS2R R56, SRZ ;  /* 0x0000000000387805 */ /* 0x002fe2000001ff00 */
[----:B--2---:R-:W-:Y:S01]  /*1d90*/  CS2R R58, SRZ ;  /* 0x00000000003a7805 */ /* 0x004fe2000001ff00 */
[----:B------:R-:W-:-:S04]  /*1da0*/  DEPBAR.LE SB0, 0x2 ;  /* 0x000080800000791a */ /* 0x000fc80000000000 */
[----:B---3--:R-:W-:Y:S06]  /*1db0*/  BAR.SYNC 0x0 ;  /* 0x0000000000007b1d */ /* 0x008fec0000000000 */
.L_x_1:
[----:B------:R-:W-:Y:S01]  /*1dc0*/  LEA R156, R145, UR8, 0x8 ;  /* 0x00000008919c7c11 */ /* 0x000fe2000f8e40ff */
[----:B------:R-:W1:Y:S01]  /*1dd0*/  S2R R80, SR_TID.X ;  /* 0x0000000000507919 */ /* 0x000e620000002100 */
[----:B------:R-:W-:Y:S01]  /*1de0*/  ISETP.NE.AND P1, PT, RZ, UR6, PT ;  /* 0x00000006ff007c0c */ /* 0x000fe2000bf25270 */
[----:B------:R-:W-:Y:S01]  /*1df0*/  ULDC.64 UR10, c[0x0][0x118] ;  /* 0x00004600000a7ab9 */ /* 0x000fe20000000a00 */
[----:B------:R-:W-:Y:S01]  /*1e00*/  IADD3 R144, R144, 0x1, RZ ;  /* 0x0000000190907810 */ /* 0x000fe20007ffe0ff */
[----:B------:R-:W-:Y:S04]  /*1e10*/  LDS.128 R40, [R146.X4+UR5] ;  /* 0x0000000592287984 */ /* 0x000fe80008004c00 */
[----:B------:R-:W2:Y:S04]  /*1e20*/  LDS.128 R60, [R156] ;  /* 0x000000009c3c7984 */ /* 0x000ea80000000c00 */
[----:B------:R-:W3:Y:S04]  /*1e30*/  LDS.128 R52, [R156+0x100] ;  /* 0x000100009c347984 */ /* 0x000ee80000000c00 */
[----:B------:R-:W4:Y:S04]  /*1e40*/  LDS.128 R116, [R156+0x300] ;  /* 0x000300009c747984 */ /* 0x000f280000000c00 */
[----:B------:R-:W5:Y:S04]  /*1e50*/  LDS.128 R100, [R156+0x200] ;  /* 0x000200009c647984 */ /* 0x000f680000000c00 */
[----:B------:R-:W5:Y:S01]  /*1e60*/  LDS.128 R124, [R146.X4+UR5+0x100] ;  /* 0x00010005927c7984 */ /* 0x000f620008004c00 */
[----:B-1----:R-:W-:-:S04]  /*1e70*/  SHF.L.U32 R80, R80, 0x2, RZ ;  /* 0x0000000250507819 */ /* 0x002fc800000006ff */
[----:B------:R-:W-:-:S04]  /*1e80*/  LOP3.LUT R80, R80, 0x3c, RZ, 0xc0, !PT ;  /* 0x0000003c50507812 */ /* 0x000fc800078ec0ff */
[----:B------:R-:W-:Y:S02]  /*1e90*/  ISETP.GE.U32.AND P0, PT, R80, 0x2c, PT ;  /* 0x0000002c5000780c */ /* 0x000fe40003f06070 */
[----:B------:R-:W1:Y:S02]  /*1ea0*/  LDS.128 R80, [R146.X4+UR5+0x200] ;  /* 0x0002000592507984 */ /* 0x000e640008004c00 */
[----:B------:R-:W-:-:S04]  /*1eb0*/  SEL R158, RZ, 0x10, P0 ;  /* 0x00000010ff9e7807 */ /* 0x000fc80000000000 */
[----:B------:R-:W-:Y:S02]  /*1ec0*/  SEL R158, R158, RZ, !P1 ;  /* 0x000000ff9e9e7207 */ /* 0x000fe40004800000 */
[----:B------:R-:W-:Y:S02]  /*1ed0*/  ISETP.GE.AND P1, PT, R144, 0x2, PT ;  /* 0x000000029000780c */ /* 0x000fe40003f26270 */
[----:B------:R-:W-:Y:S01]  /*1ee0*/  ISETP.NE.U32.AND P0, PT, R158, RZ, PT ;  /* 0x000000ff9e00720c */ /* 0x000fe20003f05070 */
[C---:B--2---:R-:W-:Y:S01]  /*1ef0*/  FFMA R158, R40.reuse, R60, R128 ;  /* 0x0000003c289e7223 */ /* 0x044fe20000000080 */
[----:B---3--:R-:W-:-:S03]  /*1f00*/  FFMA R128, R40, R52, R129 ;  /* 0x0000003428807223 */ /* 0x008fc60000000081 */
[C---:B------:R-:W-:Y:S01]  /*1f10*/  FFMA R173, R41.reuse, R61, R158 ;  /* 0x0000003d29ad7223 */ /* 0x040fe2000000009e */
[C---:B----4-:R-:W-:Y:S01]  /*1f20*/  FFMA R160, R40.reuse, R116, R131 ;  /* 0x0000007428a07223 */ /* 0x050fe20000000083 */
[C---:B------:R-:W-:Y:S01]  /*1f30*/  FFMA R175, R41.reuse, R53, R128 ;  /* 0x0000003529af7223 */ /* 0x040fe20000000080 */
[----:B-----5:R-:W-:Y:S02]  /*1f40*/  FFMA R40, R40, R100, R130 ;  /* 0x0000006428287223 */ /* 0x020fe40000000082 */
[C---:B------:R-:W-:Y:S01]  /*1f50*/  FFMA R171, R41.reuse, R117, R160 ;  /* 0x0000007529ab7223 */ /* 0x040fe200000000a0 */
[----:B------:R-:W2:Y:S01]  /*1f60*/  LDS.128 R128, [R146.X4+UR5+0x300] ;  /* 0x0003000592807984 */ /* 0x000ea20008004c00 */
[C---:B------:R-:W-:Y:S01]  /*1f70*/  FFMA R158, R42.reuse, R54, R175 ;  /* 0x000000362a9e7223 */ /* 0x040fe200000000af */
[----:B------:R-:W-:Y:S01]  /*1f80*/  FFMA R41, R41, R101, R40 ;  /* 0x0000006529297223 */ /* 0x000fe20000000028 */
[C---:B------:R-:W-:Y:S01]  /*1f90*/  FFMA R40, R42.reuse, R62, R173 ;  /* 0x0000003e2a287223 */ /* 0x040fe200000000ad */
[----:B------:R-:W-:Y:S01]  /*1fa0*/  FFMA R160, R42, R118, R171 ;  /* 0x000000762aa07223 */ /* 0x000fe200000000ab */
[----:B------:R-:W-:Y:S01]  /*1fb0*/  FFMA R110, R124, R100, R110 ;  /* 0x000000647c6e7223 */ /* 0x000fe2000000006e */
[----:B------:R-:W-:Y:S01]  /*1fc0*/  FFMA R42, R42, R102, R41 ;  /* 0x000000662a2a7223 */ /* 0x000fe20000000029 */
[C---:B------:R-:W-:Y:S01]  /*1fd0*/  FFMA R173, R43.reuse, R63, R40 ;  /* 0x0000003f2bad7223 */ /* 0x040fe20000000028 */
[C---:B------:R-:W-:Y:S01]  /*1fe0*/  FFMA R40, R124.reuse, R116, R111 ;  /* 0x000000747c287223 */ /* 0x040fe2000000006f */
[C---:B------:R-:W-:Y:S01]  /*1ff0*/  FFMA R108, R124.reuse, R60, R108 ;  /* 0x0000003c7c6c7223 */ /* 0x040fe2000000006c */
[----:B------:R-:W-:Y:S01]  /*2000*/  FFMA R124, R124, R52, R109 ;  /* 0x000000347c7c7223 */ /* 0x000fe2000000006d */
[C---:B------:R-:W-:Y:S01]  /*2010*/  FFMA R175, R43.reuse, R119, R160 ;  /* 0x000000772baf7223 */ /* 0x040fe200000000a0 */
[C---:B------:R-:W-:Y:S01]  /*2020*/  FFMA R171, R43.reuse, R55, R158 ;  /* 0x000000372bab7223 */ /* 0x040fe2000000009e */
[----:B------:R-:W-:Y:S01]  /*2030*/  FFMA R177, R43, R103, R42 ;  /* 0x000000672bb17223 */ /* 0x000fe2000000002a */
[C---:B------:R-:W-:Y:S01]  /*2040*/  FFMA R109, R125.reuse, R117, R40 ;  /* 0x000000757d6d7223 */ /* 0x040fe20000000028 */
[C---:B------:R-:W-:Y:S01]  /*2050*/  FFMA R111, R125.reuse, R101, R110 ;  /* 0x000000657d6f7223 */ /* 0x040fe2000000006e */
[----:B------:R-:W3:Y:S01]  /*2060*/  LDS.128 R40, [R146.X4+UR5+0x1000] ;  /* 0x0010000592287984 */ /* 0x000ee20008004c00 */
[C---:B------:R-:W-:Y:S01]  /*2070*/  FFMA R179, R125.reuse, R61, R108 ;  /* 0x0000003d7db37223 */ /* 0x040fe2000000006c */
[----:B------:R-:W-:Y:S01]  /*2080*/  FFMA R125, R125, R53, R124 ;  /* 0x000000357d7d7223 */ /* 0x000fe2000000007c */
[----:B------:R-:W-:Y:S01]  /*2090*/  FFMA R124, R126, R118, R109 ;  /* 0x000000767e7c7223 */ /* 0x000fe2000000006d */
[C---:B-1----:R-:W-:Y:S01]  /*20a0*/  FFMA R98, R80.reuse, R100, R98 ;  /* 0x0000006450627223 */ /* 0x042fe20000000062 */
[----:B------:R-:W-:Y:S01]  /*20b0*/  FFMA R96, R80, R60, R96 ;  /* 0x0000003c50607223 */ /* 0x000fe20000000060 */
[C---:B------:R-:W-:Y:S01]  /*20c0*/  FFMA R108, R126.reuse, R54, R125 ;  /* 0x000000367e6c7223 */ /* 0x040fe2000000007d */
[C---:B------:R-:W-:Y:S01]  /*20d0*/  FFMA R110, R126.reuse, R102, R111 ;  /* 0x000000667e6e7223 */ /* 0x040fe2000000006f */
[----:B------:R-:W-:Y:S01]  /*20e0*/  FFMA R126, R126, R62, R179 ;  /* 0x0000003e7e7e7223 */ /* 0x000fe200000000b3 */
[----:B------:R-:W-:Y:S01]  /*20f0*/  FFMA R181, R81, R101, R98 ;  /* 0x0000006551b57223 */ /* 0x000fe20000000062 */
[----:B------:R-:W-:Y:S01]  /*2100*/  FFMA R109, R127, R55, R108 ;  /* 0x000000377f6d7223 */ /* 0x000fe2000000006c */
[C---:B------:R-:W-:Y:S01]  /*2110*/  FFMA R108, R80.reuse, R116, R99 ;  /* 0x00000074506c7223 */ /* 0x040fe20000000063 */
[----:B------:R-:W-:Y:S01]  /*2120*/  FFMA R80, R80, R52, R97 ;  /* 0x0000003450507223 */ /* 0x000fe20000000061 */
[----:B------:R-:W-:Y:S01]  /*2130*/  FFMA R183, R81, R61, R96 ;  /* 0x0000003d51b77223 */ /* 0x000fe20000000060 */
[----:B------:R-:W-:Y:S01]  /*2140*/  FFMA R111, R127, R103, R110 ;  /* 0x000000677f6f7223 */ /* 0x000fe2000000006e */
[C---:B------:R-:W-:Y:S01]  /*2150*/  FFMA R179, R81.reuse, R117, R108 ;  /* 0x0000007551b37223 */ /* 0x040fe2000000006c */
[----:B------:R-:W1:Y:S01]  /*2160*/  LDS.128 R96, [R146.X4+UR5+0x1100] ;  /* 0x0011000592607984 */ /* 0x000e620008004c00 */
[----:B------:R-:W-:Y:S01]  /*2170*/  FFMA R81, R81, R53, R80 ;  /* 0x0000003551517223 */ /* 0x000fe20000000050 */
[C---:B------:R-:W-:Y:S01]  /*2180*/  FFMA R108, R82.reuse, R102, R181 ;  /* 0x00000066526c7223 */ /* 0x040fe200000000b5 */
[C---:B------:R-:W-:Y:S01]  /*2190*/  FFMA R110, R82.reuse, R118, R179 ;  /* 0x00000076526e7223 */ /* 0x040fe200000000b3 */
[----:B------:R-:W-:Y:S01]  /*21a0*/  FFMA R125, R127, R119, R124 ;  /* 0x000000777f7d7223 */ /* 0x000fe2000000007c */
[C---:B------:R-:W-:Y:S01]  /*21b0*/  FFMA R80, R82.reuse, R54, R81 ;  /* 0x0000003652507223 */ /* 0x040fe20000000051 */
[----:B------:R-:W-:Y:S01]  /*21c0*/  FFMA R82, R82, R62, R183 ;  /* 0x0000003e52527223 */ /* 0x000fe200000000b7 */
[C---:B------:R-:W-:Y:S01]  /*21d0*/  FFMA R181, R83.reuse, R103, R108 ;  /* 0x0000006753b57223 */ /* 0x040fe2000000006c */
[C---:B--2---:R-:W-:Y:S01]  /*21e0*/  FFMA R58, R128.reuse, R100, R58 ;  /* 0x00000064803a7223 */ /* 0x044fe2000000003a */
[C---:B------:R-:W-:Y:S01]  /*21f0*/  FFMA R183, R83.reuse, R55, R80 ;  /* 0x0000003753b77223 */ /* 0x040fe20000000050 */
[C---:B------:R-:W-:Y:S01]  /*2200*/  FFMA R80, R128.reuse, R116, R59 ;  /* 0x0000007480507223 */ /* 0x040fe2000000003b */
[C---:B------:R-:W-:Y:S01]  /*2210*/  FFMA R56, R128.reuse, R60, R56 ;  /* 0x0000003c80387223 */ /* 0x040fe20000000038 */
[----:B------:R-:W-:Y:S01]  /*2220*/  FFMA R128, R128, R52, R57 ;  /* 0x0000003480807223 */ /* 0x000fe20000000039 */
[C---:B------:R-:W-:Y:S01]  /*2230*/  FFMA R179, R83.reuse, R119, R110 ;  /* 0x0000007753b37223 */ /* 0x040fe2000000006e */
[----:B------:R-:W-:Y:S01]  /*2240*/  FFMA R185, R83, R63, R82 ;  /* 0x0000003f53b97223 */ /* 0x000fe20000000052 */
[C---:B------:R-:W-:Y:S01]  /*2250*/  FFMA R81, R129.reuse, R117, R80 ;  /* 0x0000007581517223 */ /* 0x040fe20000000050 */
[C---:B------:R-:W-:Y:S01]  /*2260*/  FFMA R83, R129.reuse, R101, R58 ;  /* 0x0000006581537223 */ /* 0x040fe2000000003a */
[C---:B------:R-:W-:Y:S01]  /*2270*/  FFMA R187, R129.reuse, R61, R56 ;  /* 0x0000003d81bb7223 */ /* 0x040fe20000000038 */
[----:B------:R-:W-:Y:S01]  /*2280*/  FFMA R129, R129, R53, R128 ;  /* 0x0000003581817223 */ /* 0x000fe20000000080 */
[----:B------:R-:W2:Y:S01]  /*2290*/  LDS.128 R56, [R146.X4+UR5+0x1200] ;  /* 0x0012000592387984 */ /* 0x000ea20008004c00 */
[C---:B------:R-:W-:Y:S01]  /*22a0*/  FFMA R82, R130.reuse, R102, R83 ;  /* 0x0000006682527223 */ /* 0x040fe20000000053 */
[C---:B------:R-:W-:Y:S01]  /*22b0*/  FFMA R108, R130.reuse, R118, R81 ;  /* 0x00000076826c7223 */ /* 0x040fe20000000051 */
[C---:B------:R-:W-:Y:S01]  /*22c0*/  FFMA R80, R130.reuse, R54, R129 ;  /* 0x0000003682507223 */ /* 0x040fe20000000081 */
[----:B------:R-:W-:Y:S01]  /*22d0*/  FFMA R130, R130, R62, R187 ;  /* 0x0000003e82827223 */ /* 0x000fe200000000bb */
[C---:B---3--:R-:W-:Y:S01]  /*22e0*/  FFMA R94, R40.reuse, R100, R94 ;  /* 0x00000064285e7223 */ /* 0x048fe2000000005e */
[C---:B------:R-:W-:Y:S01]  /*22f0*/  FFMA R92, R40.reuse, R60, R92 ;  /* 0x0000003c285c7223 */ /* 0x040fe2000000005c */
[C---:B------:R-:W-:Y:S01]  /*2300*/  FFMA R129, R131.reuse, R55, R80 ;  /* 0x0000003783817223 */ /* 0x040fe20000000050 */
[C---:B------:R-:W-:Y:S01]  /*2310*/  FFMA R80, R40.reuse, R116, R95 ;  /* 0x0000007428507223 */ /* 0x040fe2000000005f */
[----:B------:R-:W-:Y:S01]  /*2320*/  FFMA R40, R40, R52, R93 ;  /* 0x0000003428287223 */ /* 0x000fe2000000005d */
[----:B------:R-:W-:Y:S01]  /*2330*/  FFMA R189, R131, R103, R82 ;  /* 0x0000006783bd7223 */ /* 0x000fe20000000052 */
[C---:B------:R-:W-:Y:S01]  /*2340*/  FFMA R95, R41.reuse, R101, R94 ;  /* 0x00000065295f7223 */ /* 0x040fe2000000005e */
[C---:B------:R-:W-:Y:S01]  /*2350*/  FFMA R93, R41.reuse, R117, R80 ;  /* 0x00000075295d7223 */ /* 0x040fe20000000050 */
[C---:B------:R-:W-:Y:S01]  /*2360*/  FFMA R191, R41.reuse, R61, R92 ;  /* 0x0000003d29bf7223 */ /* 0x040fe2000000005c */
[----:B------:R-:W3:Y:S01]  /*2370*/  LDS.128 R80, [R146.X4+UR5+0x1300] ;  /* 0x0013000592507984 */ /* 0x000ee20008004c00 */
[----:B------:R-:W-:Y:S01]  /*2380*/  FFMA R41, R41, R53, R40 ;  /* 0x0000003529297223 */ /* 0x000fe20000000028 */
[C---:B------:R-:W-:Y:S01]  /*2390*/  FFMA R92, R42.reuse, R102, R95 ;  /* 0x000000662a5c7223 */ /* 0x040fe2000000005f */
[C---:B------:R-:W-:Y:S01]  /*23a0*/  FFMA R94, R42.reuse, R118, R93 ;  /* 0x000000762a5e7223 */ /* 0x040fe2000000005d */
[----:B------:R-:W-:Y:S01]  /*23b0*/  FFMA R187, R131, R119, R108 ;  /* 0x0000007783bb7223 */ /* 0x000fe2000000006c */
[C---:B------:R-:W-:Y:S01]  /*23c0*/  FFMA R40, R42.reuse, R54, R41 ;  /* 0x000000362a287223 */ /* 0x040fe20000000029 */
[----:B------:R-:W-:Y:S01]  /*23d0*/  FFMA R42, R42, R62, R191 ;  /* 0x0000003e2a2a7223 */ /* 0x000fe200000000bf */
[C---:B-1----:R-:W-:Y:S01]  /*23e0*/  FFMA R106, R96.reuse, R100, R106 ;  /* 0x00000064606a7223 */ /* 0x042fe2000000006a */
        /* <DEDUP_REMOVED lines=9> */
[C---:B------:R-:W-:Y:S01]  /*2480*/  FFMA R105, R97.reuse, R61, R104 ;  /* 0x0000003d61697223 */ /* 0x040fe20000000068 */
[----:B------:R-:W1:Y:S01]  /*2490*/  LDS.128 R40, [R146.X4+UR5+0x2000] ;  /* 0x0020000592287984 */ /* 0x000e620008004c00 */
[----:B------:R-:W-:Y:S01]  /*24a0*/  FFMA R97, R97, R53, R96 ;  /* 0x0000003561617223 */ /* 0x000fe20000000060 */
[C---:B------:R-:W-:Y:S01]  /*24b0*/  FFMA R94, R98.reuse, R102, R95 ;  /* 0x00000066625e7223 */ /* 0x040fe2000000005f */
[C---:B------:R-:W-:Y:S01]  /*24c0*/  FFMA R96, R98.reuse, R118, R93 ;  /* 0x0000007662607223 */ /* 0x040fe2000000005d */
[----:B------:R-:W-:Y:S01]  /*24d0*/  FFMA R127, R127, R63, R126 ;  /* 0x0000003f7f7f7223 */ /* 0x000fe2000000007e */
[C---:B------:R-:W-:Y:S01]  /*24e0*/  FFMA R92, R98.reuse, R54, R97 ;  /* 0x00000036625c7223 */ /* 0x040fe20000000061 */
[C---:B------:R-:W-:Y:S01]  /*24f0*/  FFMA R97, R99.reuse, R103, R94 ;  /* 0x0000006763617223 */ /* 0x040fe2000000005e */
[----:B------:R-:W-:Y:S01]  /*2500*/  FFMA R98, R98, R62, R105 ;  /* 0x0000003e62627223 */ /* 0x000fe20000000069 */
[C---:B--2---:R-:W-:Y:S01]  /*2510*/  FFMA R114, R56.reuse, R100, R114 ;  /* 0x0000006438727223 */ /* 0x044fe20000000072 */
[----:B------:R-:W-:Y:S01]  /*2520*/  FFMA R107, R99, R55, R92 ;  /* 0x00000037636b7223 */ /* 0x000fe2000000005c */
[C---:B------:R-:W-:Y:S01]  /*2530*/  FFMA R92, R56.reuse, R116, R115 ;  /* 0x00000074385c7223 */ /* 0x040fe20000000073 */
        /* <DEDUP_REMOVED lines=8> */
[----:B------:R-:W-:Y:S01]  /*25c0*/  FFMA R99, R99, R63, R98 ;  /* 0x0000003f63637223 */ /* 0x000fe20000000062 */
[C---:B------:R-:W-:Y:S01]  /*25d0*/  FFMA R56, R58.reuse, R54, R57 ;  /* 0x000000363a387223 */ /* 0x040fe20000000039 */
[C---:B------:R-:W-:Y:S01]  /*25e0*/  FFMA R96, R58.reuse, R102, R115 ;  /* 0x000000663a607223 */ /* 0x040fe20000000073 */
[C---:B------:R-:W-:Y:S01]  /*25f0*/  FFMA R98, R58.reuse, R118, R113 ;  /* 0x000000763a627223 */ /* 0x040fe20000000071 */
[----:B------:R-:W-:Y:S01]  /*2600*/  FFMA R58, R58, R62, R199 ;  /* 0x0000003e3a3a7223 */ /* 0x000fe200000000c7 */
[C---:B------:R-:W-:Y:S01]  /*2610*/  FFMA R115, R59.reuse, R55, R56 ;  /* 0x000000373b737223 */ /* 0x040fe20000000038 */
[C---:B---3--:R-:W-:Y:S01]  /*2620*/  FFMA R56, R80.reuse, R116, R87 ;  /* 0x0000007450387223 */ /* 0x048fe20000000057 */
        /* <DEDUP_REMOVED lines=30> */
[----:B------:R-:W-:Y:S01]  /*2810*/  FFMA R82, R42, R118, R81 ;  /* 0x000000762a527223 */ /* 0x000fe20000000051 */
[----:B--2---:R-:W-:Y:S01]  /*2820*/  FFMA R66, R92, R100, R66 ;  /* 0x000000645c427223 */ /* 0x004fe20000000042 */
[C---:B------:R-:W-:Y:S01]  /*2830*/  FFMA R40, R42.reuse, R54, R41 ;  /* 0x000000362a287223 */ /* 0x040fe20000000029 */
[----:B------:R-:W-:Y:S01]  /*2840*/  FFMA R42, R42, R62, R85 ;  /* 0x0000003e2a2a7223 */ /* 0x000fe20000000055 */
[C---:B------:R-:W-:Y:S01]  /*2850*/  FFMA R64, R92.reuse, R60, R64 ;  /* 0x0000003c5c407223 */ /* 0x040fe20000000040 */
[C---:B------:R-:W-:Y:S01]  /*2860*/  FFMA R215, R43.reuse, R103, R80 ;  /* 0x000000672bd77223 */ /* 0x040fe20000000050 */
[----:B------:R-:W-:Y:S01]  /*2870*/  FFMA R211, R43, R55, R40 ;  /* 0x000000372bd37223 */ /* 0x000fe20000000028 */
[C---:B------:R-:W-:Y:S01]  /*2880*/  FFMA R40, R92.reuse, R116, R67 ;  /* 0x000000745c287223 */ /* 0x040fe20000000043 */
[----:B------:R-:W-:Y:S01]  /*2890*/  FFMA R92, R92, R52, R65 ;  /* 0x000000345c5c7223 */ /* 0x000fe20000000041 */
[C---:B------:R-:W-:Y:S01]  /*28a0*/  FFMA R67, R93.reuse, R101, R66 ;  /* 0x000000655d437223 */ /* 0x040fe20000000042 */
[C---:B------:R-:W-:Y:S01]  /*28b0*/  FFMA R81, R93.reuse, R61, R64 ;  /* 0x0000003d5d517223 */ /* 0x040fe20000000040 */
[----:B------:R-:W-:Y:S01]  /*28c0*/  FFMA R65, R93, R117, R40 ;  /* 0x000000755d417223 */ /* 0x000fe20000000028 */
[C---:B------:R-:W-:Y:S01]  /*28d0*/  FFMA R213, R43.reuse, R119, R82 ;  /* 0x000000772bd57223 */ /* 0x040fe20000000052 */
[----:B------:R-:W-:Y:S01]  /*28e0*/  FFMA R217, R43, R63, R42 ;  /* 0x0000003f2bd97223 */ /* 0x000fe2000000002a */
[----:B------:R-:W-:Y:S01]  /*28f0*/  FFMA R93, R93, R53, R92 ;  /* 0x000000355d5d7223 */ /* 0x000fe2000000005c */
[----:B------:R-:W2:Y:S01]  /*2900*/  LDS.128 R40, [R146.X4+UR5+0x3000] ;  /* 0x0030000592287984 */ /* 0x000ea20008004c00 */
[C---:B------:R-:W-:Y:S01]  /*2910*/  FFMA R66, R94.reuse, R102, R67 ;  /* 0x000000665e427223 */ /* 0x040fe20000000043 */
[C---:B------:R-:W-:Y:S01]  /*2920*/  FFMA R80, R94.reuse, R118, R65 ;  /* 0x000000765e507223 */ /* 0x040fe20000000041 */
[----:B------:R-:W-:Y:S01]  /*2930*/  FFMA R64, R94, R54, R93 ;  /* 0x000000365e407223 */ /* 0x000fe2000000005d */
[C---:B---3--:R-:W-:Y:S01]  /*2940*/  FFMA R90, R56.reuse, R100, R90 ;  /* 0x00000064385a7223 */ /* 0x048fe2000000005a */
[----:B------:R-:W-:Y:S01]  /*2950*/  FFMA R88, R56, R60, R88 ;  /* 0x0000003c38587223 */ /* 0x000fe20000000058 */
[----:B------:R-:W-:Y:S01]  /*2960*/  FFMA R94, R94, R62, R81 ;  /* 0x0000003e5e5e7223 */ /* 0x000fe20000000051 */
[C---:B------:R-:W-:Y:S01]  /*2970*/  FFMA R93, R95.reuse, R55, R64 ;  /* 0x000000375f5d7223 */ /* 0x040fe20000000040 */
[C---:B------:R-:W-:Y:S01]  /*2980*/  FFMA R64, R56.reuse, R116, R91 ;  /* 0x0000007438407223 */ /* 0x040fe2000000005b */
[----:B------:R-:W-:Y:S01]  /*2990*/  FFMA R56, R56, R52, R89 ;  /* 0x0000003438387223 */ /* 0x000fe20000000059 */
[----:B------:R-:W-:Y:S01]  /*29a0*/  FFMA R219, R95, R103, R66 ;  /* 0x000000675fdb7223 */ /* 0x000fe20000000042 */
[C---:B------:R-:W-:Y:S01]  /*29b0*/  FFMA R83, R57.reuse, R101, R90 ;  /* 0x0000006539537223 */ /* 0x040fe2000000005a */
[C---:B------:R-:W-:Y:S01]  /*29c0*/  FFMA R81, R57.reuse, R117, R64 ;  /* 0x0000007539517223 */ /* 0x040fe20000000040 */
[C---:B------:R-:W-:Y:S01]  /*29d0*/  FFMA R85, R57.reuse, R61, R88 ;  /* 0x0000003d39557223 */ /* 0x040fe20000000058 */
[----:B------:R-:W-:Y:S01]  /*29e0*/  FFMA R57, R57, R53, R56 ;  /* 0x0000003539397223 */ /* 0x000fe20000000038 */
[----:B------:R-:W3:Y:S01]  /*29f0*/  LDS.128 R64, [R146.X4+UR5+0x3100] ;  /* 0x0031000592407984 */ /* 0x000ee20008004c00 */
[----:B------:R-:W-:Y:S01]  /*2a00*/  FFMA R221, R95, R119, R80 ;  /* 0x000000775fdd7223 */ /* 0x000fe20000000050 */
[C---:B------:R-:W-:Y:S01]  /*2a10*/  FFMA R80, R58.reuse, R102, R83 ;  /* 0x000000663a507223 */ /* 0x040fe20000000053 */
[C---:B------:R-:W-:Y:S01]  /*2a20*/  FFMA R82, R58.reuse, R118, R81 ;  /* 0x000000763a527223 */ /* 0x040fe20000000051 */
[C---:B------:R-:W-:Y:S01]  /*2a30*/  FFMA R56, R58.reuse, R54, R57 ;  /* 0x000000363a387223 */ /* 0x040fe20000000039 */
[----:B------:R-:W-:Y:S01]  /*2a40*/  FFMA R58, R58, R62, R85 ;  /* 0x0000003e3a3a7223 */ /* 0x000fe20000000055 */
[C---:B------:R-:W-:Y:S01]  /*2a50*/  FFMA R223, R59.reuse, R103, R80 ;  /* 0x000000673bdf7223 */ /* 0x040fe20000000050 */
[C---:B-1----:R-:W-:Y:S01]  /*2a60*/  FFMA R122, R72.reuse, R100, R122 ;  /* 0x00000064487a7223 */ /* 0x042fe2000000007a */
[C---:B------:R-:W-:Y:S01]  /*2a70*/  FFMA R89, R59.reuse, R55, R56 ;  /* 0x000000373b597223 */ /* 0x040fe20000000038 */
        /* <DEDUP_REMOVED lines=31> */
[C---:B---3--:R-:W-:Y:S01]  /*2c70*/  FFMA R40, R64.reuse, R52, R45 ;  /* 0x0000003440287223 */ /* 0x048fe2000000002d */
        /* <DEDUP_REMOVED lines=8> */
[----:B------:R-:W-:Y:S01]  /*2d00*/  FFMA R41, R65, R117, R42 ;  /* 0x0000007541297223 */ /* 0x000fe2000000002a */
[----:B------:R-:W-:Y:S01]  /*2d10*/  FFMA R231, R75, R103, R82 ;  /* 0x000000674be77223 */ /* 0x000fe20000000052 */
[----:B------:R-:W-:Y:S01]  /*2d20*/  FFMA R65, R65, R101, R46 ;  /* 0x0000006541417223 */ /* 0x000fe2000000002e */
[C---:B------:R-:W-:Y:S01]  /*2d30*/  FFMA R88, R66.reuse, R54, R43 ;  /* 0x0000003642587223 */ /* 0x040fe2000000002b */
[C---:B------:R-:W-:Y:S01]  /*2d40*/  FFMA R64, R66.reuse, R62, R45 ;  /* 0x0000003e42407223 */ /* 0x040fe2000000002d */
[C---:B------:R-:W-:Y:S01]  /*2d50*/  FFMA R90, R66.reuse, R118, R41 ;  /* 0x00000076425a7223 */ /* 0x040fe20000000029 */
[----:B------:R-:W-:Y:S01]  /*2d60*/  LDS.128 R44, [R156+0x10] ;  /* 0x000010009c2c7984 */ /* 0x000fe20000000c00 */
[----:B------:R-:W-:Y:S01]  /*2d70*/  FFMA R66, R66, R102, R65 ;  /* 0x0000006642427223 */ /* 0x000fe20000000041 */
[C---:B------:R-:W-:Y:S01]  /*2d80*/  FFMA R249, R67.reuse, R63, R64 ;  /* 0x0000003f43f97223 */ /* 0x040fe20000000040 */
[C---:B------:R-:W-:Y:S01]  /*2d90*/  FFMA R251, R67.reuse, R119, R90 ;  /* 0x0000007743fb7223 */ /* 0x040fe2000000005a */
[----:B------:R-:W3:Y:S01]  /*2da0*/  LDS.128 R40, [R146.X4+UR5+0x10] ;  /* 0x0000100592287984 */ /* 0x000ee20008004c00 */
[C---:B------:R-:W-:Y:S01]  /*2db0*/  FFMA R247, R67.reuse, R103, R66 ;  /* 0x0000006743f77223 */ /* 0x040fe20000000042 */
[C---:B-1----:R-:W-:Y:S01]  /*2dc0*/  FFMA R66, R56.reuse, R116, R71 ;  /* 0x0000007438427223 */ /* 0x042fe20000000047 */
[C---:B------:R-:W-:Y:S01]  /*2dd0*/  FFMA R64, R56.reuse, R52, R69 ;  /* 0x0000003438407223 */ /* 0x040fe20000000045 */
[----:B------:R-:W1:Y:S01]  /*2de0*/  LDS.128 R80, [R156+0x110] ;  /* 0x000110009c507984 */ /* 0x000e620000000c00 */
[----:B------:R-:W-:Y:S01]  /*2df0*/  FFMA R88, R67, R55, R88 ;  /* 0x0000003743587223 */ /* 0x000fe20000000058 */
[C---:B------:R-:W-:Y:S01]  /*2e00*/  FFMA R70, R56.reuse, R100, R70 ;  /* 0x0000006438467223 */ /* 0x040fe20000000046 */
[C---:B------:R-:W-:Y:S01]  /*2e10*/  FFMA R71, R57.reuse, R117, R66 ;  /* 0x0000007539477223 */ /* 0x040fe20000000042 */
[----:B------:R-:W4:Y:S01]  /*2e20*/  LDS.128 R72, [R156+0x310] ;  /* 0x000310009c487984 */ /* 0x000f220000000c00 */
[C---:B------:R-:W-:Y:S01]  /*2e30*/  FFMA R121, R57.reuse, R53, R64 ;  /* 0x0000003539797223 */ /* 0x040fe20000000040 */
[----:B------:R-:W-:Y:S01]  /*2e40*/  FFMA R56, R56, R60, R68 ;  /* 0x0000003c38387223 */ /* 0x000fe20000000044 */
[C---:B------:R-:W-:Y:S01]  /*2e50*/  FFMA R69, R57.reuse, R101, R70 ;  /* 0x0000006539457223 */ /* 0x040fe20000000046 */
[----:B------:R-:W5:Y:S01]  /*2e60*/  LDS.128 R84, [R156+0x210] ;  /* 0x000210009c547984 */ /* 0x000f620000000c00 */
[C---:B------:R-:W-:Y:S01]  /*2e70*/  FFMA R68, R58.reuse, R118, R71 ;  /* 0x000000763a447223 */ /* 0x040fe20000000047 */
[----:B------:R-:W-:Y:S01]  /*2e80*/  FFMA R57, R57, R61, R56 ;  /* 0x0000003d39397223 */ /* 0x000fe20000000038 */
[C---:B------:R-:W-:Y:S01]  /*2e90*/  FFMA R70, R58.reuse, R102, R69 ;  /* 0x000000663a467223 */ /* 0x040fe20000000045 */
[----:B------:R-:W5:Y:S01]  /*2ea0*/  LDS.128 R64, [R146.X4+UR5+0x110] ;  /* 0x0001100592407984 */ /* 0x000f620008004c00 */
[----:B------:R-:W-:Y:S01]  /*2eb0*/  FFMA R95, R95, R63, R94 ;  /* 0x0000003f5f5f7223 */ /* 0x000fe2000000005e */
[C---:B------:R-:W-:Y:S01]  /*2ec0*/  FFMA R56, R58.reuse, R62, R57 ;  /* 0x0000003e3a387223 */ /* 0x040fe20000000039 */
[----:B------:R-:W-:Y:S01]  /*2ed0*/  FFMA R58, R58, R54, R121 ;  /* 0x000000363a3a7223 */ /* 0x000fe20000000079 */
[C---:B--2---:R-:W-:Y:S01]  /*2ee0*/  FFMA R60, R48.reuse, R60, R76 ;  /* 0x0000003c303c7223 */ /* 0x044fe2000000004c */
        /* <DEDUP_REMOVED lines=20> */
[C---:B---3--:R-:W-:Y:S01]  /*3030*/  FFMA R50, R40.reuse, R44, R173 ;  /* 0x0000002c28327223 */ /* 0x048fe200000000ad */
[----:B------:R-:W-:Y:S01]  /*3040*/  LDS.128 R76, [R146.X4+UR5+0x3110] ;  /* 0x00311005924c7984 */ /* 0x000fe20008004c00 */
[----:B-1----:R-:W-:-:S02]  /*3050*/  FFMA R48, R40, R80, R171 ;  /* 0x0000005028307223 */ /* 0x002fc400000000ab */
[C---:B------:R-:W-:Y:S01]  /*3060*/  FFMA R55, R41.reuse, R45, R50 ;  /* 0x0000002d29377223 */ /* 0x040fe20000000032 */
[----:B------:R-:W-:Y:S01]  /*3070*/  LDS.128 R68, [R146.X4+UR5+0x3310] ;  /* 0x0033100592447984 */ /* 0x000fe20008004c00 */
[C---:B----4-:R-:W-:Y:S01]  /*3080*/  FFMA R52, R40.reuse, R72, R175 ;  /* 0x0000004828347223 */ /* 0x050fe200000000af */
[C---:B------:R-:W-:Y:S02]  /*3090*/  FFMA R61, R41.reuse, R81, R48 ;  /* 0x00000051293d7223 */ /* 0x040fe40000000030 */
[----:B------:R-:W1:Y:S01]  /*30a0*/  LDS.128 R48, [R146.X4+UR5+0x310] ;  /* 0x0003100592307984 */ /* 0x000e620008004c00 */
[----:B-----5:R-:W-:Y:S01]  /*30b0*/  FFMA R40, R40, R84, R177 ;  /* 0x0000005428287223 */ /* 0x020fe200000000b1 */
[C---:B------:R-:W-:Y:S01]  /*30c0*/  FFMA R53, R41.reuse, R73, R52 ;  /* 0x0000004929357223 */ /* 0x040fe20000000034 */
[C---:B------:R-:W-:Y:S02]  /*30d0*/  FFMA R52, R42.reuse, R82, R61 ;  /* 0x000000522a347223 */ /* 0x040fe4000000003d */
        /* <DEDUP_REMOVED lines=17> */
[C---:B------:R-:W-:Y:S01]  /*31f0*/  FFMA R54, R66.reuse, R86, R55 ;  /* 0x0000005642367223 */ /* 0x040fe20000000037 */
[C---:B------:R-:W-:Y:S01]  /*3200*/  FFMA R60, R66.reuse, R74, R53 ;  /* 0x0000004a423c7223 */ /* 0x040fe20000000035 */
[C---:B------:R-:W-:Y:S01]  /*3210*/  FFMA R52, R66.reuse, R82, R65 ;  /* 0x0000005242347223 */ /* 0x040fe20000000041 */
[----:B------:R-:W-:Y:S01]  /*3220*/  FFMA R66, R66, R46, R61 ;  /* 0x0000002e42427223 */ /* 0x000fe2000000003d */
[C---:B------:R-:W-:Y:S01]  /*3230*/  FFMA R111, R67.reuse, R87, R54 ;  /* 0x00000057436f7223 */ /* 0x040fe20000000036 */
        /* <DEDUP_REMOVED lines=27> */
[----:B------:R-:W1:Y:S01]  /*33f0*/  LDS.128 R56, [R146.X4+UR5+0x1210] ;  /* 0x0012100592387984 */ /* 0x000e620008004c00 */
        /* <DEDUP_REMOVED lines=9> */
[C---:B------:R-:W-:Y:S01]  /*3490*/  FFMA R60, R40.reuse, R84, R193 ;  /* 0x00000054283c7223 */ /* 0x040fe200000000c1 */
[C---:B------:R-:W-:Y:S01]  /*34a0*/  FFMA R48, R40.reuse, R44, R197 ;  /* 0x0000002c28307223 */ /* 0x040fe200000000c5 */
        /* <DEDUP_REMOVED lines=11> */
[C---:B--2---:R-:W-:Y:S01]  /*3560*/  FFMA R60, R52.reuse, R84, R97 ;  /* 0x00000054343c7223 */ /* 0x044fe20000000061 */
[C---:B------:R-:W-:Y:S01]  /*3570*/  FFMA R193, R43.reuse, R83, R40 ;  /* 0x000000532bc17223 */ /* 0x040fe20000000028 */
[----:B------:R-:W-:Y:S01]  /*3580*/  FFMA R197, R43, R47, R42 ;  /* 0x0000002f2bc57223 */ /* 0x000fe2000000002a */
[C---:B------:R-:W-:Y:S01]  /*3590*/  FFMA R42, R52.reuse, R72, R105 ;  /* 0x00000048342a7223 */ /* 0x040fe20000000069 */
[C---:B------:R-:W-:Y:S01]  /*35a0*/  FFMA R40, R52.reuse, R44, R99 ;  /* 0x0000002c34287223 */ /* 0x040fe20000000063 */
[----:B------:R-:W-:Y:S01]  /*35b0*/  FFMA R52, R52, R80, R107 ;  /* 0x0000005034347223 */ /* 0x000fe2000000006b */
[C---:B------:R-:W-:Y:S01]  /*35c0*/  FFMA R63, R53.reuse, R85, R60 ;  /* 0x00000055353f7223 */ /* 0x040fe2000000003c */
[C---:B------:R-:W-:Y:S01]  /*35d0*/  FFMA R61, R53.reuse, R73, R42 ;  /* 0x00000049353d7223 */ /* 0x040fe2000000002a */
[----:B------:R-:W-:Y:S01]  /*35e0*/  FFMA R65, R53, R45, R40 ;  /* 0x0000002d35417223 */ /* 0x000fe20000000028 */
[----:B------:R-:W-:Y:S01]  /*35f0*/  FFMA R191, R43, R75, R62 ;  /* 0x0000004b2bbf7223 */ /* 0x000fe2000000003e */
        /* <DEDUP_REMOVED lines=24> */
[C---:B---3--:R-:W-:Y:S01]  /*3780*/  FFMA R60, R48.reuse, R84, R203 ;  /* 0x00000054303c7223 */ /* 0x048fe200000000cb */
        /* <DEDUP_REMOVED lines=9> */
[----:B------:R-:W-:Y:S01]  /*3820*/  FFMA R199, R59, R75, R62 ;  /* 0x0000004b3bc77223 */ /* 0x000fe2000000003e */
[C---:B------:R-:W-:Y:S01]  /*3830*/  FFMA R60, R50.reuse, R86, R63 ;  /* 0x00000056323c7223 */ /* 0x040fe2000000003f */
[----:B------:R-:W3:Y:S01]  /*3840*/  LDS.128 R56, [R146.X4+UR5+0x2210] ;  /* 0x0022100592387984 */ /* 0x000ee20008004c00 */
        /* <DEDUP_REMOVED lines=16> */
[----:B------:R-:W2:Y:S01]  /*3950*/  LDS.128 R48, [R146.X4+UR5+0x2310] ;  /* 0x0023100592307984 */ /* 0x000ea20008004c00 */
        /* <DEDUP_REMOVED lines=35> */
[----:B------:R-:W3:Y:S01]  /*3b90*/  LDS.128 R64, [R146.X4+UR5+0x3210] ;  /* 0x0032100592407984 */ /* 0x000ee20008004c00 */
        /* <DEDUP_REMOVED lines=18> */
[C---:B-1----:R-:W-:Y:S01]  /*3cc0*/  FFMA R48, R40.reuse, R80, R245 ;  /* 0x0000005028307223 */ /* 0x042fe200000000f5 */
        /* <DEDUP_REMOVED lines=29> */
[----:B------:R-:W-:Y:S01]  /*3ea0*/  LDS.128 R60, [R146.X4+UR5+0x20] ;  /* 0x00002005923c7984 */ /* 0x000fe20008004c00 */
[-C--:B------:R-:W-:Y:S01]  /*3eb0*/  FFMA R227, R59, R47.reuse, R58 ;  /* 0x0000002f3be37223 */ /* 0x080fe2000000003a */
[----:B------:R-:W-:Y:S01]  /*3ec0*/  FFMA R78, R78, R86, R77 ;  /* 0x000000564e4e7223 */ /* 0x000fe2000000004d */
[C---:B------:R-:W-:Y:S01]  /*3ed0*/  FFMA R247, R79.reuse, R47, R76 ;  /* 0x0000002f4ff77223 */ /* 0x040fe2000000004c */
[----:B------:R-:W1:Y:S01]  /*3ee0*/  LDS.128 R40, [R156+0x20] ;  /* 0x000020009c287984 */ /* 0x000e620000000c00 */
[C---:B---3--:R-:W-:Y:S01]  /*3ef0*/  FFMA R76, R64.reuse, R80, R229 ;  /* 0x00000050404c7223 */ /* 0x048fe200000000e5 */
[C---:B------:R-:W-:Y:S01]  /*3f00*/  FFMA R249, R79.reuse, R87, R78 ;  /* 0x000000574ff97223 */ /* 0x040fe2000000004e */
[C---:B------:R-:W-:Y:S01]  /*3f10*/  FFMA R78, R64.reuse, R84, R123 ;  /* 0x00000054404e7223 */ /* 0x040fe2000000007b */
[----:B------:R-:W2:Y:S01]  /*3f20*/  LDS.128 R48, [R156+0x120] ;  /* 0x000120009c307984 */ /* 0x000ea20000000c00 */
[C---:B------:R-:W-:Y:S01]  /*3f30*/  FFMA R251, R79.reuse, R75, R90 ;  /* 0x0000004b4ffb7223 */ /* 0x040fe2000000005a */
[C---:B------:R-:W-:Y:S01]  /*3f40*/  FFMA R90, R64.reuse, R72, R121 ;  /* 0x00000048405a7223 */ /* 0x040fe20000000079 */
[----:B------:R-:W-:Y:S01]  /*3f50*/  FFMA R64, R64, R44, R225 ;  /* 0x0000002c40407223 */ /* 0x000fe200000000e1 */
[----:B------:R-:W3:Y:S01]  /*3f60*/  LDS.128 R52, [R156+0x320] ;  /* 0x000320009c347984 */ /* 0x000ee20000000c00 */
[----:B------:R-:W-:Y:S01]  /*3f70*/  FFMA R88, R79, R83, R88 ;  /* 0x000000534f587223 */ /* 0x000fe20000000058 */
[C---:B------:R-:W-:Y:S01]  /*3f80*/  FFMA R121, R65.reuse, R85, R78 ;  /* 0x0000005541797223 */ /* 0x040fe2000000004e */
[C---:B------:R-:W-:Y:S01]  /*3f90*/  FFMA R225, R65.reuse, R81, R76 ;  /* 0x0000005141e17223 */ /* 0x040fe2000000004c */
[----:B------:R-:W4:Y:S01]  /*3fa0*/  LDS.128 R56, [R156+0x220] ;  /* 0x000220009c387984 */ /* 0x000f220000000c00 */
[C---:B------:R-:W-:Y:S01]  /*3fb0*/  FFMA R123, R65.reuse, R73, R90 ;  /* 0x00000049417b7223 */ /* 0x040fe2000000005a */
[----:B------:R-:W-:Y:S01]  /*3fc0*/  FFMA R65, R65, R45, R64 ;  /* 0x0000002d41417223 */ /* 0x000fe20000000040 */
[C---:B------:R-:W-:Y:S01]  /*3fd0*/  FFMA R92, R66.reuse, R86, R121 ;  /* 0x00000056425c7223 */ /* 0x040fe20000000079 */
[----:B------:R-:W5:Y:S01]  /*3fe0*/  LDS.128 R76, [R146.X4+UR5+0x120] ;  /* 0x00012005924c7984 */ /* 0x000f620008004c00 */
[C---:B------:R-:W-:Y:S01]  /*3ff0*/  FFMA R90, R66.reuse, R74, R123 ;  /* 0x0000004a425a7223 */ /* 0x040fe2000000007b */
[C---:B------:R-:W-:Y:S01]  /*4000*/  FFMA R64, R66.reuse, R46, R65 ;  /* 0x0000002e42407223 */ /* 0x040fe20000000041 */
[----:B------:R-:W-:Y:S01]  /*4010*/  FFMA R66, R66, R82, R225 ;  /* 0x0000005242427223 */ /* 0x000fe200000000e1 */
[C---:B------:R-:W-:Y:S01]  /*4020*/  FFMA R44, R68.reuse, R44, R101 ;  /* 0x0000002c442c7223 */ /* 0x040fe20000000065 */
[C---:B------:R-:W-:Y:S01]  /*4030*/  FFMA R121, R67.reuse, R75, R90 ;  /* 0x0000004b43797223 */ /* 0x040fe2000000005a */
[C---:B------:R-:W-:Y:S01]  /*4040*/  FFMA R123, R67.reuse, R87, R92 ;  /* 0x00000057437b7223 */ /* 0x040fe2000000005c */
[C---:B------:R-:W-:Y:S01]  /*4050*/  FFMA R225, R67.reuse, R47, R64 ;  /* 0x0000002f43e17223 */ /* 0x040fe20000000040 */
[----:B------:R-:W-:Y:S01]  /*4060*/  FFMA R229, R67, R83, R66 ;  /* 0x0000005343e57223 */ /* 0x000fe20000000042 */
[C---:B------:R-:W-:Y:S01]  /*4070*/  FFMA R72, R68.reuse, R72, R119 ;  /* 0x0000004844487223 */ /* 0x040fe20000000077 */
[C---:B------:R-:W-:Y:S01]  /*4080*/  FFMA R84, R68.reuse, R84, R103 ;  /* 0x0000005444547223 */ /* 0x040fe20000000067 */
[C---:B------:R-:W-:Y:S01]  /*4090*/  FFMA R45, R69.reuse, R45, R44 ;  /* 0x0000002d452d7223 */ /* 0x040fe2000000002c */
[----:B------:R-:W5:Y:S01]  /*40a0*/  LDS.128 R64, [R146.X4+UR5+0x220] ;  /* 0x0002200592407984 */ /* 0x000f620008004c00 */
        /* <DEDUP_REMOVED lines=12> */
[----:B------:R-:W-:Y:S01]  /*4170*/  FFMA R119, R71, R83, R70 ;  /* 0x0000005347777223 */ /* 0x000fe20000000046 */
[----:B------:R-:W-:Y:S01]  /*4180*/  LDS.128 R84, [R146.X4+UR5+0x3120] ;  /* 0x0031200592547984 */ /* 0x000fe20008004c00 */
[----:B--2---:R-:W-:Y:S01]  /*4190*/  FFMA R44, R60, R48, R173 ;  /* 0x000000303c2c7223 */ /* 0x004fe200000000ad */
[----:B------:R-:W-:-:S02]  /*41a0*/  FFMA R71, R61, R41, R46 ;  /* 0x000000293d477223 */ /* 0x000fc4000000002e */
[----:B------:R-:W-:Y:S01]  /*41b0*/  LDS.128 R80, [R146.X4+UR5+0x3320] ;  /* 0x0033200592507984 */ /* 0x000fe20008004c00 */
[C---:B---3--:R-:W-:Y:S01]  /*41c0*/  FFMA R68, R60.reuse, R52, R171 ;  /* 0x000000343c447223 */ /* 0x048fe200000000ab */
[C---:B------:R-:W-:Y:S02]  /*41d0*/  FFMA R73, R61.reuse, R49, R44 ;  /* 0x000000313d497223 */ /* 0x040fe4000000002c */
[----:B------:R-:W1:Y:S01]  /*41e0*/  LDS.128 R44, [R146.X4+UR5+0x320] ;  /* 0x00032005922c7984 */ /* 0x000e620008004c00 */
[----:B----4-:R-:W-:Y:S01]  /*41f0*/  FFMA R60, R60, R56, R177 ;  /* 0x000000383c3c7223 */ /* 0x010fe200000000b1 */
        /* <DEDUP_REMOVED lines=8> */
[C---:B-----5:R-:W-:Y:S01]  /*4280*/  FFMA R60, R76.reuse, R40, R127 ;  /* 0x000000284c3c7223 */ /* 0x060fe2000000007f */
        /* <DEDUP_REMOVED lines=164> */
[----:B------:R-:W2:Y:S01]  /*4cd0*/  LDS.128 R76, [R146.X4+UR5+0x3220] ;  /* 0x00322005924c7984 */ /* 0x000ea20008004c00 */
        /* <DEDUP_REMOVED lines=22> */
[C---:B-1----:R-:W-:Y:S01]  /*4e40*/  FFMA R46, R60.reuse, R56, R243 ;  /* 0x000000383c2e7223 */ /* 0x042fe200000000f3 */
[C---:B------:R-:W-:Y:S01]  /*4e50*/  FFMA R44, R60.reuse, R40, R239 ;  /* 0x000000283c2c7223 */ /* 0x040fe200000000ef */
[C---:B------:R-:W-:Y:S01]  /*4e60*/  FFMA R64, R60.reuse, R52, R241 ;  /* 0x000000343c407223 */ /* 0x040fe200000000f1 */
[-C--:B------:R-:W-:Y:S01]  /*4e70*/  FFMA R60, R60, R48.reuse, R245 ;  /* 0x000000303c3c7223 */ /* 0x080fe200000000f5 */
[C---:B------:R-:W-:Y:S01]  /*4e80*/  FFMA R47, R61.reuse, R57, R46 ;  /* 0x000000393d2f7223 */ /* 0x040fe2000000002e */
[C---:B------:R-:W-:Y:S01]  /*4e90*/  FFMA R65, R61.reuse, R41, R44 ;  /* 0x000000293d417223 */ /* 0x040fe2000000002c */
[C---:B------:R-:W-:Y:S01]  /*4ea0*/  FFMA R45, R61.reuse, R53, R64 ;  /* 0x000000353d2d7223 */ /* 0x040fe20000000040 */
[----:B------:R-:W-:Y:S01]  /*4eb0*/  FFMA R88, R84, R48, R88 ;  /* 0x0000003054587223 */ /* 0x000fe20000000058 */
[C---:B------:R-:W-:Y:S01]  /*4ec0*/  FFMA R46, R62.reuse, R58, R47 ;  /* 0x0000003a3e2e7223 */ /* 0x040fe2000000002f */
[C---:B------:R-:W-:Y:S01]  /*4ed0*/  FFMA R44, R62.reuse, R42, R65 ;  /* 0x0000002a3e2c7223 */ /* 0x040fe20000000041 */
[----:B------:R-:W-:Y:S01]  /*4ee0*/  FFMA R61, R61, R49, R60 ;  /* 0x000000313d3d7223 */ /* 0x000fe2000000003c */
        /* <DEDUP_REMOVED lines=8> */
[-C--:B------:R-:W-:Y:S01]  /*4f70*/  FFMA R62, R62, R50.reuse, R61 ;  /* 0x000000323e3e7223 */ /* 0x080fe2000000003d */
[C---:B------:R-:W-:Y:S01]  /*4f80*/  FFMA R61, R85.reuse, R41, R44 ;  /* 0x00000029553d7223 */ /* 0x040fe2000000002c */
[----:B------:R-:W-:Y:S01]  /*4f90*/  FFMA R85, R85, R53, R84 ;  /* 0x0000003555557223 */ /* 0x000fe20000000054 */
[C---:B------:R-:W-:Y:S01]  /*4fa0*/  FFMA R84, R86.reuse, R50, R47 ;  /* 0x0000003256547223 */ /* 0x040fe2000000002f */
[C---:B------:R-:W-:Y:S01]  /*4fb0*/  FFMA R90, R86.reuse, R58, R45 ;  /* 0x0000003a565a7223 */ /* 0x040fe2000000002d */
[----:B------:R-:W-:Y:S01]  /*4fc0*/  LDS.128 R72, [R146.X4+UR5+0x30] ;  /* 0x0000300592487984 */ /* 0x000fe20008004c00 */
[C---:B------:R-:W-:Y:S01]  /*4fd0*/  FFMA R241, R63.reuse, R55, R60 ;  /* 0x000000373ff17223 */ /* 0x040fe2000000003c */
[-C--:B------:R-:W-:Y:S01]  /*4fe0*/  FFMA R243, R63, R51.reuse, R62 ;  /* 0x000000333ff37223 */ /* 0x080fe2000000003e */
[C---:B------:R-:W-:Y:S01]  /*4ff0*/  FFMA R88, R86.reuse, R42, R61 ;  /* 0x0000002a56587223 */ /* 0x040fe2000000003d */
[----:B------:R-:W1:Y:S01]  /*5000*/  LDS.128 R44, [R156+0x30] ;  /* 0x000030009c2c7984 */ /* 0x000e620000000c00 */
[----:B------:R-:W-:Y:S01]  /*5010*/  FFMA R86, R86, R54, R85 ;  /* 0x0000003656567223 */ /* 0x000fe20000000055 */
[C---:B------:R-:W-:Y:S01]  /*5020*/  FFMA R249, R87.reuse, R51, R84 ;  /* 0x0000003357f97223 */ /* 0x040fe20000000054 */
[C---:B--2---:R-:W-:Y:S01]  /*5030*/  FFMA R84, R76.reuse, R48, R229 ;  /* 0x000000304c547223 */ /* 0x044fe200000000e5 */
[----:B------:R-:W2:Y:S01]  /*5040*/  LDS.128 R64, [R156+0x130] ;  /* 0x000130009c407984 */ /* 0x000ea20000000c00 */
[C---:B------:R-:W-:Y:S01]  /*5050*/  FFMA R247, R87.reuse, R55, R86 ;  /* 0x0000003757f77223 */ /* 0x040fe20000000056 */
[C---:B------:R-:W-:Y:S01]  /*5060*/  FFMA R86, R76.reuse, R56, R123 ;  /* 0x000000384c567223 */ /* 0x040fe2000000007b */
[C---:B------:R-:W-:Y:S01]  /*5070*/  FFMA R251, R87.reuse, R59, R90 ;  /* 0x0000003b57fb7223 */ /* 0x040fe2000000005a */
[----:B------:R-:W3:Y:S01]  /*5080*/  LDS.128 R60, [R156+0x230] ;  /* 0x000230009c3c7984 */ /* 0x000ee20000000c00 */
[C---:B------:R-:W-:Y:S01]  /*5090*/  FFMA R90, R76.reuse, R52, R121 ;  /* 0x000000344c5a7223 */ /* 0x040fe20000000079 */
[----:B------:R-:W-:Y:S01]  /*50a0*/  FFMA R76, R76, R40, R225 ;  /* 0x000000284c4c7223 */ /* 0x000fe200000000e1 */
[----:B------:R-:W-:Y:S01]  /*50b0*/  FFMA R88, R87, R43, R88 ;  /* 0x0000002b57587223 */ /* 0x000fe20000000058 */
[----:B------:R-:W4:Y:S01]  /*50c0*/  LDS.128 R68, [R156+0x330] ;  /* 0x000330009c447984 */ /* 0x000f220000000c00 */
        /* <DEDUP_REMOVED lines=15> */
[----:B------:R-:W5:Y:S01]  /*51c0*/  LDS.128 R76, [R146.X4+UR5+0x230] ;  /* 0x00023005924c7984 */ /* 0x000f620008004c00 */
        /* <DEDUP_REMOVED lines=9> */
[----:B------:R-:W-:Y:S01]  /*5260*/  FFMA R54, R82, R54, R53 ;  /* 0x0000003652367223 */ /* 0x000fe20000000035 */
[----:B-1----:R-:W-:-:S02]  /*5270*/  FFMA R42, R72, R44, R173 ;  /* 0x0000002c482a7223 */ /* 0x002fc400000000ad */
[C---:B------:R-:W-:Y:S01]  /*5280*/  FFMA R117, R83.reuse, R51, R50 ;  /* 0x0000003353757223 */ /* 0x040fe20000000032 */
[----:B------:R-:W-:Y:S01]  /*5290*/  FFMA R58, R82, R58, R57 ;  /* 0x0000003a523a7223 */ /* 0x000fe20000000039 */
[----:B------:R-:W-:Y:S01]  /*52a0*/  FFMA R101, R83, R55, R54 ;  /* 0x0000003753657223 */ /* 0x000fe20000000036 */
[C---:B--2---:R-:W-:Y:S01]  /*52b0*/  FFMA R40, R72.reuse, R64, R171 ;  /* 0x0000004048287223 */ /* 0x044fe200000000ab */
[----:B------:R-:W-:Y:S01]  /*52c0*/  FFMA R51, R73, R45, R42 ;  /* 0x0000002d49337223 */ /* 0x000fe2000000002a */
[----:B------:R-:W-:Y:S01]  /*52d0*/  FFMA R103, R83, R59, R58 ;  /* 0x0000003b53677223 */ /* 0x000fe2000000003a */
[----:B---3--:R-:W-:Y:S01]  /*52e0*/  FFMA R48, R72, R60, R177 ;  /* 0x0000003c48307223 */ /* 0x008fe200000000b1 */
[C---:B------:R-:W-:Y:S01]  /*52f0*/  FFMA R53, R73.reuse, R65, R40 ;  /* 0x0000004149357223 */ /* 0x040fe20000000028 */
[----:B------:R-:W-:Y:S02]  /*5300*/  LDS.128 R80, [R146.X4+UR5+0x3330] ;  /* 0x0033300592507984 */ /* 0x000fe40008004c00 */
[----:B------:R-:W-:Y:S01]  /*5310*/  FFMA R49, R73, R61, R48 ;  /* 0x0000003d49317223 */ /* 0x000fe20000000030 */
[C---:B------:R-:W-:Y:S01]  /*5320*/  FFMA R48, R74.reuse, R46, R51 ;  /* 0x0000002e4a307223 */ /* 0x040fe20000000033 */
[----:B------:R-:W1:Y:S01]  /*5330*/  LDS.128 R40, [R146.X4+UR5+0x330] ;  /* 0x0003300592287984 */ /* 0x000e620008004c00 */
[C---:B------:R-:W-:Y:S01]  /*5340*/  FFMA R50, R74.reuse, R66, R53 ;  /* 0x000000424a327223 */ /* 0x040fe20000000035 */
[----:B------:R-:W-:Y:S01]  /*5350*/  FFMA R52, R74, R62, R49 ;  /* 0x0000003e4a347223 */ /* 0x000fe20000000031 */
[----:B----4-:R-:W-:Y:S01]  /*5360*/  FFMA R72, R72, R68, R175 ;  /* 0x0000004448487223 */ /* 0x010fe200000000af */
[C---:B------:R-:W-:Y:S01]  /*5370*/  FFMA R171, R75.reuse, R47, R48 ;  /* 0x0000002f4bab7223 */ /* 0x040fe20000000030 */
[C---:B------:R-:W-:Y:S01]  /*5380*/  FFMA R175, R75.reuse, R67, R50 ;  /* 0x000000434baf7223 */ /* 0x040fe20000000032 */
[----:B------:R-:W-:Y:S01]  /*5390*/  FFMA R173, R75, R63, R52 ;  /* 0x0000003f4bad7223 */ /* 0x000fe20000000034 */
[C---:B-----5:R-:W-:Y:S01]  /*53a0*/  FFMA R50, R84.reuse, R60, R125 ;  /* 0x0000003c54327223 */ /* 0x060fe2000000007d */
        /* <DEDUP_REMOVED lines=28> */
[----:B------:R-:W-:Y:S01]  /*5570*/  FFMA R56, R78, R66, R77 ;  /* 0x000000424e387223 */ /* 0x000fe2000000004d */
[-C--:B------:R-:W-:Y:S01]  /*5580*/  FFMA R177, R75, R71.reuse, R74 ;  /* 0x000000474bb17223 */ /* 0x080fe2000000004a */
[C---:B------:R-:W-:Y:S01]  /*5590*/  FFMA R181, R79.reuse, R71, R58 ;  /* 0x000000474fb57223 */ /* 0x040fe2000000003a */
[C---:B------:R-:W-:Y:S01]  /*55a0*/  FFMA R179, R79.reuse, R63, R72 ;  /* 0x0000003f4fb37223 */ /* 0x040fe20000000048 */
[----:B------:R-:W-:Y:S01]  /*55b0*/  FFMA R183, R79, R67, R56 ;  /* 0x000000434fb77223 */ /* 0x000fe20000000038 */
[C---:B-1----:R-:W-:Y:S01]  /*55c0*/  FFMA R58, R40.reuse, R60, R187 ;  /* 0x0000003c283a7223 */ /* 0x042fe200000000bb */
        /* <DEDUP_REMOVED lines=123> */
[----:B------:R-:W2:Y:S01]  /*5d80*/  LDS.128 R84, [R146.X4+UR5+0x3130] ;  /* 0x0031300592547984 */ /* 0x000ea20008004c00 */
        /* <DEDUP_REMOVED lines=11> */
[C---:B---3--:R-:W-:Y:S01]  /*5e40*/  FFMA R56, R40.reuse, R68, R233 ;  /* 0x0000004428387223 */ /* 0x048fe200000000e9 */
        /* <DEDUP_REMOVED lines=28> */
[C---:B--2---:R-:W-:Y:S01]  /*6010*/  FFMA R40, R84.reuse, R64, R249 ;  /* 0x0000004054287223 */ /* 0x044fe200000000f9 */
[----:B------:R-:W-:Y:S01]  /*6020*/  FFMA R243, R51, R63, R42 ;  /* 0x0000003f33f37223 */ /* 0x000fe2000000002a */
[----:B------:R-:W-:Y:S01]  /*6030*/  FFMA R42, R84, R60, R251 ;  /* 0x0000003c542a7223 */ /* 0x000fe200000000fb */
        /* <DEDUP_REMOVED lines=18> */
[C---:B---3--:R-:W-:Y:S01]  /*6160*/  FFMA R84, R76.reuse, R64, R225 ;  /* 0x000000404c547223 */ /* 0x048fe200000000e1 */
[----:B------:R-:W2:Y:S01]  /*6170*/  LDS.128 R52, [R156+0x140] ;  /* 0x000140009c347984 */ /* 0x000ea20000000c00 */
[C---:B------:R-:W-:Y:S01]  /*6180*/  FFMA R251, R87.reuse, R71, R86 ;  /* 0x0000004757fb7223 */ /* 0x040fe20000000056 */
[C---:B------:R-:W-:Y:S01]  /*6190*/  FFMA R86, R76.reuse, R60, R123 ;  /* 0x0000003c4c567223 */ /* 0x040fe2000000007b */
[C---:B------:R-:W-:Y:S01]  /*61a0*/  FFMA R249, R87.reuse, R63, R90 ;  /* 0x0000003f57f97223 */ /* 0x040fe2000000005a */
[----:B------:R-:W3:Y:S01]  /*61b0*/  LDS.128 R48, [R156+0x240] ;  /* 0x000240009c307984 */ /* 0x000ee20000000c00 */
[----:B------:R-:W-:Y:S01]  /*61c0*/  FFMA R88, R87, R47, R88 ;  /* 0x0000002f57587223 */ /* 0x000fe20000000058 */
[C---:B------:R-:W-:Y:S01]  /*61d0*/  FFMA R123, R77.reuse, R61, R86 ;  /* 0x0000003d4d7b7223 */ /* 0x040fe20000000056 */
[----:B------:R-:W-:Y:S01]  /*61e0*/  FFMA R225, R77, R65, R84 ;  /* 0x000000414de17223 */ /* 0x000fe20000000054 */
[----:B------:R-:W-:Y:S01]  /*61f0*/  FFMA R227, R59, R47, R58 ;  /* 0x0000002f3be37223 */ /* 0x000fe2000000003a */
[C---:B------:R-:W-:Y:S01]  /*6200*/  FFMA R90, R76.reuse, R68, R121 ;  /* 0x000000444c5a7223 */ /* 0x040fe20000000079 */
[----:B------:R-:W4:Y:S01]  /*6210*/  LDS.128 R84, [R146.X4+UR5+0x140] ;  /* 0x0001400592547984 */ /* 0x000f220008004c00 */
[-C--:B------:R-:W-:Y:S01]  /*6220*/  FFMA R76, R76, R44.reuse, R229 ;  /* 0x0000002c4c4c7223 */ /* 0x080fe200000000e5 */
[----:B------:R-:W-:Y:S01]  /*6230*/  FFMA R44, R80, R44, R119 ;  /* 0x0000002c502c7223 */ /* 0x000fe20000000077 */
[C---:B------:R-:W-:Y:S01]  /*6240*/  FFMA R121, R77.reuse, R69, R90 ;  /* 0x000000454d797223 */ /* 0x040fe2000000005a */
[----:B------:R-:W5:Y:S01]  /*6250*/  LDS.128 R56, [R156+0x340] ;  /* 0x000340009c387984 */ /* 0x000f620000000c00 */
        /* <DEDUP_REMOVED lines=21> */
[----:B-1----:R-:W-:Y:S01]  /*63b0*/  FFMA R46, R72, R40, R171 ;  /* 0x00000028482e7223 */ /* 0x002fe200000000ab */
[----:B------:R-:W-:Y:S01]  /*63c0*/  FFMA R70, R82, R70, R69 ;  /* 0x0000004652467223 */ /* 0x000fe20000000045 */
[C---:B------:R-:W-:Y:S01]  /*63d0*/  FFMA R103, R83.reuse, R63, R62 ;  /* 0x0000003f53677223 */ /* 0x040fe2000000003e */
        /* <DEDUP_REMOVED lines=12> */
[C---:B------:R-:W-:Y:S01]  /*64a0*/  FFMA R173, R75.reuse, R43, R60 ;  /* 0x0000002b4bad7223 */ /* 0x040fe2000000003c */
[C---:B----4-:R-:W-:Y:S01]  /*64b0*/  FFMA R60, R84.reuse, R40, R127 ;  /* 0x00000028543c7223 */ /* 0x050fe2000000007f */
[C---:B------:R-:W-:Y:S01]  /*64c0*/  FFMA R175, R75.reuse, R55, R62 ;  /* 0x000000374baf7223 */ /* 0x040fe2000000003e */
[----:B------:R-:W-:Y:S01]  /*64d0*/  FFMA R171, R75, R51, R64 ;  /* 0x000000334bab7223 */ /* 0x000fe20000000040 */
[C---:B------:R-:W-:Y:S01]  /*64e0*/  FFMA R62, R84.reuse, R48, R109 ;  /* 0x00000030543e7223 */ /* 0x040fe2000000006d */
[C---:B-----5:R-:W-:Y:S01]  /*64f0*/  FFMA R64, R84.reuse, R56, R125 ;  /* 0x0000003854407223 */ /* 0x060fe2000000007d */
[----:B------:R-:W-:Y:S01]  /*6500*/  FFMA R84, R84, R52, R111 ;  /* 0x0000003454547223 */ /* 0x000fe2000000006f */
        /* <DEDUP_REMOVED lines=192> */
[----:B------:R-:W-:Y:S01]  /*7110*/  FFMA R46, R62, R50, R47 ;  /* 0x000000323e2e7223 */ /* 0x000fe2000000002f */
[C---:B------:R-:W-:Y:S01]  /*7120*/  FFMA R45, R61.reuse, R57, R64 ;  /* 0x000000393d2d7223 */ /* 0x040fe20000000040 */
[----:B------:R-:W-:Y:S01]  /*7130*/  FFMA R61, R61, R53, R60 ;  /* 0x000000353d3d7223 */ /* 0x000fe2000000003c */
[C---:B------:R-:W-:Y:S01]  /*7140*/  FFMA R245, R63.reuse, R43, R44 ;  /* 0x0000002b3ff57223 */ /* 0x040fe2000000002c */
[----:B------:R-:W-:Y:S01]  /*7150*/  FFMA R239, R63, R51, R46 ;  /* 0x000000333fef7223 */ /* 0x000fe2000000002e */
[C---:B--2---:R-:W-:Y:S01]  /*7160*/  FFMA R44, R84.reuse, R52, R247 ;  /* 0x00000034542c7223 */ /* 0x044fe200000000f7 */
        /* <DEDUP_REMOVED lines=14> */
[C---:B------:R-:W-:Y:S01]  /*7250*/  FFMA R243, R63.reuse, R59, R60 ;  /* 0x0000003b3ff37223 */ /* 0x040fe2000000003c */
[-C--:B------:R-:W-:Y:S01]  /*7260*/  FFMA R241, R63, R55.reuse, R62 ;  /* 0x000000373ff17223 */ /* 0x080fe2000000003e */
[----:B------:R-:W1:Y:S01]  /*7270*/  LDS.128 R44, [R156+0x150] ;  /* 0x000150009c2c7984 */ /* 0x000e620000000c00 */
[----:B------:R-:W-:Y:S01]  /*7280*/  FFMA R86, R86, R58, R85 ;  /* 0x0000003a56567223 */ /* 0x000fe20000000055 */
[C---:B------:R-:W-:Y:S01]  /*7290*/  FFMA R251, R87.reuse, R55, R84 ;  /* 0x0000003757fb7223 */ /* 0x040fe20000000054 */
[C---:B------:R-:W-:Y:S01]  /*72a0*/  FFMA R247, R87.reuse, R51, R90 ;  /* 0x0000003357f77223 */ /* 0x040fe2000000005a */
[----:B------:R-:W2:Y:S01]  /*72b0*/  LDS.128 R64, [R156+0x50] ;  /* 0x000050009c407984 */ /* 0x000ea20000000c00 */
[C---:B------:R-:W-:Y:S01]  /*72c0*/  FFMA R249, R87.reuse, R59, R86 ;  /* 0x0000003b57f97223 */ /* 0x040fe20000000056 */
[C---:B---3--:R-:W-:Y:S01]  /*72d0*/  FFMA R86, R76.reuse, R48, R123 ;  /* 0x000000304c567223 */ /* 0x048fe2000000007b */
[C---:B------:R-:W-:Y:S01]  /*72e0*/  FFMA R84, R76.reuse, R52, R225 ;  /* 0x000000344c547223 */ /* 0x040fe200000000e1 */
[----:B------:R-:W3:Y:S01]  /*72f0*/  LDS.128 R60, [R156+0x250] ;  /* 0x000250009c3c7984 */ /* 0x000ee20000000c00 */
[----:B------:R-:W-:Y:S01]  /*7300*/  FFMA R88, R87, R43, R88 ;  /* 0x0000002b57587223 */ /* 0x000fe20000000058 */
[C---:B------:R-:W-:Y:S01]  /*7310*/  FFMA R90, R76.reuse, R56, R121 ;  /* 0x000000384c5a7223 */ /* 0x040fe20000000079 */
[C---:B------:R-:W-:Y:S01]  /*7320*/  FFMA R123, R77.reuse, R49, R86 ;  /* 0x000000314d7b7223 */ /* 0x040fe20000000056 */
[----:B------:R-:W-:Y:S01]  /*7330*/  FFMA R225, R77, R53, R84 ;  /* 0x000000354de17223 */ /* 0x000fe20000000054 */
[----:B------:R-:W-:Y:S01]  /*7340*/  FFMA R76, R76, R40, R229 ;  /* 0x000000284c4c7223 */ /* 0x000fe200000000e5 */
[----:B------:R-:W4:Y:S01]  /*7350*/  LDS.128 R84, [R146.X4+UR5+0x150] ;  /* 0x0001500592547984 */ /* 0x000f220008004c00 */
[----:B------:R-:W-:Y:S01]  /*7360*/  FFMA R227, R71, R43, R70 ;  /* 0x0000002b47e37223 */ /* 0x000fe20000000046 */
[C---:B------:R-:W-:Y:S01]  /*7370*/  FFMA R121, R77.reuse, R57, R90 ;  /* 0x000000394d797223 */ /* 0x040fe2000000005a */
[----:B------:R-:W-:Y:S01]  /*7380*/  FFMA R77, R77, R41, R76 ;  /* 0x000000294d4d7223 */ /* 0x000fe2000000004c */
[----:B------:R-:W5:Y:S01]  /*7390*/  LDS.128 R68, [R156+0x350] ;  /* 0x000350009c447984 */ /* 0x000f620000000c00 */
        /* <DEDUP_REMOVED lines=11> */
[----:B------:R-:W5:Y:S01]  /*7450*/  LDS.128 R76, [R146.X4+UR5+0x250] ;  /* 0x00025005924c7984 */ /* 0x000f620008004c00 */
        /* <DEDUP_REMOVED lines=8> */
[----:B------:R-:W-:Y:S01]  /*74e0*/  FFMA R54, R82, R54, R53 ;  /* 0x0000003652367223 */ /* 0x000fe20000000035 */
[----:B-1----:R-:W-:Y:S01]  /*74f0*/  FFMA R42, R72, R44, R175 ;  /* 0x0000002c482a7223 */ /* 0x002fe200000000af */
[C---:B------:R-:W-:Y:S01]  /*7500*/  FFMA R103, R83.reuse, R51, R50 ;  /* 0x0000003353677223 */ /* 0x040fe20000000032 */
[----:B------:R-:W-:Y:S01]  /*7510*/  FFMA R58, R82, R58, R57 ;  /* 0x0000003a523a7223 */ /* 0x000fe20000000039 */
[----:B------:R-:W-:Y:S01]  /*7520*/  FFMA R117, R83, R55, R54 ;  /* 0x0000003753757223 */ /* 0x000fe20000000036 */
[----:B--2---:R-:W-:Y:S01]  /*7530*/  FFMA R40, R72, R64, R173 ;  /* 0x0000004048287223 */ /* 0x004fe200000000ad */
[----:B------:R-:W-:Y:S01]  /*7540*/  FFMA R51, R73, R45, R42 ;  /* 0x0000002d49337223 */ /* 0x000fe2000000002a */
[----:B------:R-:W-:-:S02]  /*7550*/  FFMA R101, R83, R59, R58 ;  /* 0x0000003b53657223 */ /* 0x000fc4000000003a */
[C---:B------:R-:W-:Y:S01]  /*7560*/  FFMA R53, R73.reuse, R65, R40 ;  /* 0x0000004149357223 */ /* 0x040fe20000000028 */
[----:B---3--:R-:W-:Y:S01]  /*7570*/  FFMA R48, R72, R60, R171 ;  /* 0x0000003c48307223 */ /* 0x008fe200000000ab */
[----:B------:R-:W1:Y:S01]  /*7580*/  LDS.128 R40, [R146.X4+UR5+0x350] ;  /* 0x0003500592287984 */ /* 0x000e620008004c00 */
[C---:B------:R-:W-:Y:S02]  /*7590*/  FFMA R50, R74.reuse, R46, R51 ;  /* 0x0000002e4a327223 */ /* 0x040fe40000000033 */
[----:B------:R-:W-:Y:S01]  /*75a0*/  FFMA R49, R73, R61, R48 ;  /* 0x0000003d49317223 */ /* 0x000fe20000000030 */
[----:B------:R-:W-:Y:S01]  /*75b0*/  FFMA R48, R74, R66, R53 ;  /* 0x000000424a307223 */ /* 0x000fe20000000035 */
[C---:B------:R-:W-:Y:S01]  /*75c0*/  FFMA R175, R75.reuse, R47, R50 ;  /* 0x0000002f4baf7223 */ /* 0x040fe20000000032 */
[----:B----4-:R-:W-:Y:S01]  /*75d0*/  FFMA R50, R84, R60, R125 ;  /* 0x0000003c54327223 */ /* 0x010fe2000000007d */
[----:B------:R-:W-:Y:S01]  /*75e0*/  FFMA R52, R74, R62, R49 ;  /* 0x0000003e4a347223 */ /* 0x000fe20000000031 */
[----:B------:R-:W-:Y:S01]  /*75f0*/  FFMA R171, R75, R67, R48 ;  /* 0x000000434bab7223 */ /* 0x000fe20000000030 */
[C---:B------:R-:W-:Y:S01]  /*7600*/  FFMA R48, R84.reuse, R44, R111 ;  /* 0x0000002c54307223 */ /* 0x040fe2000000006f */
[----:B------:R-:W-:Y:S01]  /*7610*/  FFMA R55, R85, R61, R50 ;  /* 0x0000003d55377223 */ /* 0x000fe20000000032 */
[----:B------:R-:W-:Y:S01]  /*7620*/  FFMA R173, R75, R63, R52 ;  /* 0x0000003f4bad7223 */ /* 0x000fe20000000034 */
[----:B-----5:R-:W-:Y:S01]  /*7630*/  FFMA R52, R84, R68, R109 ;  /* 0x0000004454347223 */ /* 0x020fe2000000006d */
[C---:B------:R-:W-:Y:S01]  /*7640*/  FFMA R57, R85.reuse, R45, R48 ;  /* 0x0000002d55397223 */ /* 0x040fe20000000030 */
[C---:B------:R-:W-:Y:S01]  /*7650*/  FFMA R54, R86.reuse, R62, R55 ;  /* 0x0000003e56367223 */ /* 0x040fe20000000037 */
[----:B------:R-:W2:Y:S01]  /*7660*/  LDS.128 R48, [R146.X4+UR5+0x1050] ;  /* 0x0010500592307984 */ /* 0x000ea20008004c00 */
        /* <DEDUP_REMOVED lines=20> */
[----:B------:R-:W-:Y:S01]  /*77b0*/  FFMA R72, R78, R70, R57 ;  /* 0x000000464e487223 */ /* 0x000fe20000000039 */
[C---:B------:R-:W-:Y:S01]  /*77c0*/  FFMA R181, R79.reuse, R63, R58 ;  /* 0x0000003f4fb57223 */ /* 0x040fe2000000003a */
[----:B------:R-:W-:Y:S01]  /*77d0*/  FFMA R183, R79, R47, R56 ;  /* 0x0000002f4fb77223 */ /* 0x000fe20000000038 */
[-C--:B------:R-:W-:Y:S01]  /*77e0*/  FFMA R177, R75, R71.reuse, R74 ;  /* 0x000000474bb17223 */ /* 0x080fe2000000004a */
[C---:B-1----:R-:W-:Y:S01]  /*77f0*/  FFMA R58, R40.reuse, R60, R129 ;  /* 0x0000003c283a7223 */ /* 0x042fe20000000081 */
[----:B------:R-:W-:Y:S01]  /*7800*/  FFMA R56, R40, R44, R187 ;  /* 0x0000002c28387223 */ /* 0x000fe200000000bb */
[----:B------:R-:W-:Y:S01]  /*7810*/  FFMA R179, R79, R71, R72 ;  /* 0x000000474fb37223 */ /* 0x000fe20000000048 */
[----:B------:R-:W-:Y:S01]  /*7820*/  FFMA R78, R78, R66, R77 ;  /* 0x000000424e4e7223 */ /* 0x000fe2000000004d */
        /* <DEDUP_REMOVED lines=73> */
[-C--:B------:R-:W-:Y:S01]  /*7cc0*/  FFMA R115, R59, R71.reuse, R74 ;  /* 0x000000473b737223 */ /* 0x080fe2000000004a */
[C---:B------:R-:W-:Y:S01]  /*7cd0*/  FFMA R74, R42.reuse, R70, R73 ;  /* 0x000000462a4a7223 */ /* 0x040fe20000000049 */
[----:B------:R-:W2:Y:S01]  /*7ce0*/  LDS.128 R56, [R146.X4+UR5+0x2250] ;  /* 0x0022500592387984 */ /* 0x000ea20008004c00 */
        /* <DEDUP_REMOVED lines=24> */
[C---:B-1----:R-:W-:Y:S01]  /*7e70*/  FFMA R50, R52.reuse, R60, R219 ;  /* 0x0000003c34327223 */ /* 0x042fe200000000db */
[C---:B------:R-:W-:Y:S01]  /*7e80*/  FFMA R48, R52.reuse, R44, R95 ;  /* 0x0000002c34307223 */ /* 0x040fe2000000005f */
[----:B------:R-:W-:Y:S01]  /*7e90*/  FFMA R211, R51, R71, R74 ;  /* 0x0000004733d37223 */ /* 0x000fe2000000004a */
[C---:B------:R-:W-:Y:S01]  /*7ea0*/  FFMA R72, R52.reuse, R68, R93 ;  /* 0x0000004434487223 */ /* 0x040fe2000000005d */
[C---:B------:R-:W-:Y:S01]  /*7eb0*/  FFMA R75, R53.reuse, R61, R50 ;  /* 0x0000003d354b7223 */ /* 0x040fe20000000032 */
[----:B------:R-:W-:Y:S01]  /*7ec0*/  FFMA R77, R53, R45, R48 ;  /* 0x0000002d354d7223 */ /* 0x000fe20000000030 */
[----:B------:R-:W-:Y:S01]  /*7ed0*/  FFMA R52, R52, R64, R221 ;  /* 0x0000004034347223 */ /* 0x000fe200000000dd */
[----:B------:R-:W1:Y:S01]  /*7ee0*/  LDS.128 R48, [R146.X4+UR5+0x3050] ;  /* 0x0030500592307984 */ /* 0x000e620008004c00 */
[----:B------:R-:W-:Y:S01]  /*7ef0*/  FFMA R85, R85, R65, R84 ;  /* 0x0000004155557223 */ /* 0x000fe20000000054 */
[C---:B------:R-:W-:Y:S01]  /*7f00*/  FFMA R73, R53.reuse, R69, R72 ;  /* 0x0000004535497223 */ /* 0x040fe20000000048 */
[----:B------:R-:W-:Y:S01]  /*7f10*/  FFMA R53, R53, R65, R52 ;  /* 0x0000004135357223 */ /* 0x000fe20000000034 */
        /* <DEDUP_REMOVED lines=9> */
[C---:B--2---:R-:W-:Y:S01]  /*7fb0*/  FFMA R72, R56.reuse, R68, R223 ;  /* 0x0000004438487223 */ /* 0x044fe200000000df */
[C---:B------:R-:W-:Y:S01]  /*7fc0*/  FFMA R54, R56.reuse, R60, R91 ;  /* 0x0000003c38367223 */ /* 0x040fe2000000005b */
[C---:B------:R-:W-:Y:S01]  /*7fd0*/  FFMA R52, R56.reuse, R44, R89 ;  /* 0x0000002c38347223 */ /* 0x040fe20000000059 */
[----:B------:R-:W2:Y:S01]  /*7fe0*/  LDS.128 R84, [R146.X4+UR5+0x3150] ;  /* 0x0031500592547984 */ /* 0x000ea20008004c00 */
        /* <DEDUP_REMOVED lines=36> */
[----:B------:R-:W1:Y:S01]  /*8230*/  LDS.128 R80, [R146.X4+UR5+0x3350] ;  /* 0x0033500592507984 */ /* 0x000e620008004c00 */
[C---:B------:R-:W-:Y:S01]  /*8240*/  FFMA R40, R50.reuse, R66, R53 ;  /* 0x0000004232287223 */ /* 0x040fe20000000035 */
[----:B------:R-:W-:Y:S01]  /*8250*/  FFMA R42, R50, R62, R43 ;  /* 0x0000003e322a7223 */ /* 0x000fe2000000002b */
[-C--:B------:R-:W-:Y:S01]  /*8260*/  FFMA R48, R48, R44.reuse, R241 ;  /* 0x0000002c30307223 */ /* 0x080fe200000000f1 */
[----:B------:R-:W-:Y:S01]  /*8270*/  FFMA R41, R49, R69, R52 ;  /* 0x0000004531297223 */ /* 0x000fe20000000034 */
[C---:B------:R-:W-:Y:S01]  /*8280*/  FFMA R245, R51.reuse, R67, R40 ;  /* 0x0000004333f57223 */ /* 0x040fe20000000028 */
[----:B------:R-:W-:Y:S01]  /*8290*/  FFMA R243, R51, R63, R42 ;  /* 0x0000003f33f37223 */ /* 0x000fe2000000002a */
[C---:B--2---:R-:W-:Y:S01]  /*82a0*/  FFMA R40, R84.reuse, R44, R251 ;  /* 0x0000002c54287223 */ /* 0x044fe200000000fb */
[----:B------:R-:W-:Y:S01]  /*82b0*/  FFMA R42, R84, R60, R247 ;  /* 0x0000003c542a7223 */ /* 0x000fe200000000f7 */
[-C--:B------:R-:W-:Y:S01]  /*82c0*/  FFMA R49, R49, R45.reuse, R48 ;  /* 0x0000002d31317223 */ /* 0x080fe20000000030 */
        /* <DEDUP_REMOVED lines=12> */
[C---:B------:R-:W-:Y:S01]  /*8390*/  FFMA R239, R51.reuse, R71, R48 ;  /* 0x0000004733ef7223 */ /* 0x040fe20000000030 */
[-C--:B------:R-:W-:Y:S01]  /*83a0*/  FFMA R241, R51, R47.reuse, R50 ;  /* 0x0000002f33f17223 */ /* 0x080fe20000000032 */
[----:B------:R-:W2:Y:S01]  /*83b0*/  LDS.128 R40, [R156+0x160] ;  /* 0x000160009c287984 */ /* 0x000ea20000000c00 */
[----:B------:R-:W-:Y:S01]  /*83c0*/  FFMA R86, R86, R70, R85 ;  /* 0x0000004656567223 */ /* 0x000fe20000000055 */
[C---:B------:R-:W-:Y:S01]  /*83d0*/  FFMA R249, R87.reuse, R47, R84 ;  /* 0x0000002f57f97223 */ /* 0x040fe20000000054 */
[C---:B------:R-:W-:Y:S01]  /*83e0*/  FFMA R251, R87.reuse, R63, R90 ;  /* 0x0000003f57fb7223 */ /* 0x040fe2000000005a */
[----:B------:R-:W4:Y:S01]  /*83f0*/  LDS.128 R52, [R156+0x60] ;  /* 0x000060009c347984 */ /* 0x000f220000000c00 */
        /* <DEDUP_REMOVED lines=9> */
[----:B------:R-:W5:Y:S01]  /*8490*/  LDS.128 R84, [R146.X4+UR5+0x160] ;  /* 0x0001600592547984 */ /* 0x000f620008004c00 */
        /* <DEDUP_REMOVED lines=15> */
[----:B------:R-:W1:Y:S01]  /*8590*/  LDS.128 R76, [R146.X4+UR5+0x260] ;  /* 0x00026005924c7984 */ /* 0x000e620008004c00 */
        /* <DEDUP_REMOVED lines=9> */
[----:B--2---:R-:W-:Y:S01]  /*8630*/  FFMA R46, R72, R40, R175 ;  /* 0x00000028482e7223 */ /* 0x004fe200000000af */
[C---:B------:R-:W-:Y:S01]  /*8640*/  FFMA R103, R83.reuse, R63, R62 ;  /* 0x0000003f53677223 */ /* 0x040fe2000000003e */
[----:B------:R-:W-:Y:S01]  /*8650*/  FFMA R70, R82, R70, R69 ;  /* 0x0000004652467223 */ /* 0x000fe20000000045 */
[----:B------:R-:W-:Y:S01]  /*8660*/  FFMA R119, R83, R67, R66 ;  /* 0x0000004353777223 */ /* 0x000fe20000000042 */
[----:B----4-:R-:W-:Y:S01]  /*8670*/  FFMA R44, R72, R52, R171 ;  /* 0x00000034482c7223 */ /* 0x010fe200000000ab */
[----:B------:R-:W-:Y:S01]  /*8680*/  FFMA R63, R73, R41, R46 ;  /* 0x00000029493f7223 */ /* 0x000fe2000000002e */
[----:B------:R-:W-:-:S02]  /*8690*/  FFMA R101, R83, R71, R70 ;  /* 0x0000004753657223 */ /* 0x000fc40000000046 */
[C---:B------:R-:W-:Y:S01]  /*86a0*/  FFMA R65, R73.reuse, R53, R44 ;  /* 0x0000003549417223 */ /* 0x040fe2000000002c */
[----:B---3--:R-:W-:Y:S01]  /*86b0*/  FFMA R60, R72, R48, R173 ;  /* 0x00000030483c7223 */ /* 0x008fe200000000ad */
[----:B------:R-:W2:Y:S01]  /*86c0*/  LDS.128 R44, [R146.X4+UR5+0x360] ;  /* 0x00036005922c7984 */ /* 0x000ea20008004c00 */
[C---:B------:R-:W-:Y:S02]  /*86d0*/  FFMA R62, R74.reuse, R42, R63 ;  /* 0x0000002a4a3e7223 */ /* 0x040fe4000000003f */
[----:B------:R-:W-:Y:S01]  /*86e0*/  FFMA R61, R73, R49, R60 ;  /* 0x00000031493d7223 */ /* 0x000fe2000000003c */
[----:B------:R-:W-:Y:S01]  /*86f0*/  FFMA R60, R74, R54, R65 ;  /* 0x000000364a3c7223 */ /* 0x000fe20000000041 */
[C---:B------:R-:W-:Y:S01]  /*8700*/  FFMA R173, R75.reuse, R43, R62 ;  /* 0x0000002b4bad7223 */ /* 0x040fe2000000003e */
[----:B-----5:R-:W-:Y:S01]  /*8710*/  FFMA R62, R84, R48, R111 ;  /* 0x00000030543e7223 */ /* 0x020fe2000000006f */
        /* <DEDUP_REMOVED lines=8> */
[----:B------:R-:W3:Y:S01]  /*87a0*/  LDS.128 R60, [R146.X4+UR5+0x1060] ;  /* 0x00106005923c7984 */ /* 0x000ee20008004c00 */
[----:B------:R-:W-:Y:S01]  /*87b0*/  FFMA R65, R85, R57, R64 ;  /* 0x0000003955417223 */ /* 0x000fe20000000040 */
[----:B------:R-:W-:Y:S01]  /*87c0*/  FFMA R64, R86, R42, R69 ;  /* 0x0000002a56407223 */ /* 0x000fe20000000045 */
[----:B------:R-:W-:Y:S01]  /*87d0*/  FFMA R72, R72, R56, R177 ;  /* 0x0000003848487223 */ /* 0x000fe200000000b1 */
[C---:B------:R-:W-:Y:S01]  /*87e0*/  FFMA R109, R87.reuse, R51, R66 ;  /* 0x00000033576d7223 */ /* 0x040fe20000000042 */
[----:B------:R-:W-:Y:S01]  /*87f0*/  FFMA R68, R86, R58, R65 ;  /* 0x0000003a56447223 */ /* 0x000fe20000000041 */
[----:B------:R-:W-:Y:S01]  /*8800*/  FFMA R111, R87, R43, R64 ;  /* 0x0000002b576f7223 */ /* 0x000fe20000000040 */
[----:B------:R-:W-:Y:S01]  /*8810*/  FFMA R73, R73, R57, R72 ;  /* 0x0000003949497223 */ /* 0x000fe20000000048 */
[C---:B-1----:R-:W-:Y:S01]  /*8820*/  FFMA R66, R76.reuse, R48, R181 ;  /* 0x000000304c427223 */ /* 0x042fe200000000b5 */
[----:B------:R-:W-:Y:S01]  /*8830*/  FFMA R64, R76, R40, R183 ;  /* 0x000000284c407223 */ /* 0x000fe200000000b7 */
        /* <DEDUP_REMOVED lines=24> */
[----:B------:R-:W2:Y:S01]  /*89c0*/  LDS.128 R68, [R146.X4+UR5+0x1260] ;  /* 0x0012600592447984 */ /* 0x000ea20008004c00 */
        /* <DEDUP_REMOVED lines=69> */
[----:B------:R-:W3:Y:S01]  /*8e20*/  LDS.128 R68, [R146.X4+UR5+0x2260] ;  /* 0x0022600592447984 */ /* 0x000ee20008004c00 */
        /* <DEDUP_REMOVED lines=26> */
[----:B------:R-:W-:Y:S01]  /*8fd0*/  FFMA R215, R63, R59, R74 ;  /* 0x0000003b3fd77223 */ /* 0x000fe2000000004a */
[C---:B------:R-:W-:Y:S01]  /*8fe0*/  FFMA R72, R64.reuse, R56, R219 ;  /* 0x0000003840487223 */ /* 0x040fe200000000db */
[C---:B------:R-:W-:Y:S01]  /*8ff0*/  FFMA R75, R65.reuse, R49, R62 ;  /* 0x00000031414b7223 */ /* 0x040fe2000000003e */
[----:B------:R-:W-:Y:S01]  /*9000*/  FFMA R77, R65, R41, R60 ;  /* 0x00000029414d7223 */ /* 0x000fe2000000003c */
[----:B------:R-:W-:Y:S01]  /*9010*/  FFMA R64, R64, R52, R221 ;  /* 0x0000003440407223 */ /* 0x000fe200000000dd */
[----:B------:R-:W2:Y:S01]  /*9020*/  LDS.128 R60, [R146.X4+UR5+0x3060] ;  /* 0x00306005923c7984 */ /* 0x000ea20008004c00 */
        /* <DEDUP_REMOVED lines=12> */
[C---:B---3--:R-:W-:Y:S01]  /*90f0*/  FFMA R72, R68.reuse, R56, R91 ;  /* 0x0000003844487223 */ /* 0x048fe2000000005b */
[C---:B------:R-:W-:Y:S01]  /*9100*/  FFMA R66, R68.reuse, R48, R223 ;  /* 0x0000003044427223 */ /* 0x040fe200000000df */
[C---:B------:R-:W-:Y:S01]  /*9110*/  FFMA R64, R68.reuse, R40, R89 ;  /* 0x0000002844407223 */ /* 0x040fe20000000059 */
[----:B------:R-:W3:Y:S01]  /*9120*/  LDS.128 R84, [R146.X4+UR5+0x3160] ;  /* 0x0031600592547984 */ /* 0x000ee20008004c00 */
        /* <DEDUP_REMOVED lines=26> */
[----:B------:R-:W1:Y:S01]  /*92d0*/  LDS.128 R76, [R146.X4+UR5+0x3260] ;  /* 0x00326005924c7984 */ /* 0x000e620008004c00 */
[C---:B------:R-:W-:Y:S01]  /*92e0*/  FFMA R237, R47.reuse, R55, R44 ;  /* 0x000000372fed7223 */ /* 0x040fe2000000002c */
[C---:B--2---:R-:W-:Y:S01]  /*92f0*/  FFMA R44, R60.reuse, R52, R245 ;  /* 0x000000343c2c7223 */ /* 0x044fe200000000f5 */
[C---:B------:R-:W-:Y:S01]  /*9300*/  FFMA R235, R47.reuse, R43, R46 ;  /* 0x0000002b2feb7223 */ /* 0x040fe2000000002e */
[C---:B------:R-:W-:Y:S01]  /*9310*/  FFMA R46, R60.reuse, R48, R243 ;  /* 0x000000303c2e7223 */ /* 0x040fe200000000f3 */
[C---:B------:R-:W-:Y:S01]  /*9320*/  FFMA R231, R47.reuse, R59, R66 ;  /* 0x0000003b2fe77223 */ /* 0x040fe20000000042 */
[----:B------:R-:W-:Y:S01]  /*9330*/  FFMA R233, R47, R51, R64 ;  /* 0x000000332fe97223 */ /* 0x000fe20000000040 */
[C---:B------:R-:W-:Y:S01]  /*9340*/  FFMA R65, R61.reuse, R53, R44 ;  /* 0x000000353d417223 */ /* 0x040fe2000000002c */
[C---:B------:R-:W-:Y:S01]  /*9350*/  FFMA R47, R61.reuse, R49, R46 ;  /* 0x000000313d2f7223 */ /* 0x040fe2000000002e */
[----:B------:R-:W-:Y:S01]  /*9360*/  FFMA R64, R60, R56, R239 ;  /* 0x000000383c407223 */ /* 0x000fe200000000ef */
[----:B------:R-:W2:Y:S01]  /*9370*/  LDS.128 R80, [R146.X4+UR5+0x3360] ;  /* 0x0033600592507984 */ /* 0x000ea20008004c00 */
[C---:B------:R-:W-:Y:S01]  /*9380*/  FFMA R44, R62.reuse, R54, R65 ;  /* 0x000000363e2c7223 */ /* 0x040fe20000000041 */
[----:B------:R-:W-:Y:S01]  /*9390*/  FFMA R46, R62, R50, R47 ;  /* 0x000000323e2e7223 */ /* 0x000fe2000000002f */
[-C--:B------:R-:W-:Y:S01]  /*93a0*/  FFMA R60, R60, R40.reuse, R241 ;  /* 0x000000283c3c7223 */ /* 0x080fe200000000f1 */
[----:B------:R-:W-:Y:S01]  /*93b0*/  FFMA R45, R61, R57, R64 ;  /* 0x000000393d2d7223 */ /* 0x000fe20000000040 */
[C---:B------:R-:W-:Y:S01]  /*93c0*/  FFMA R245, R63.reuse, R55, R44 ;  /* 0x000000373ff57223 */ /* 0x040fe2000000002c */
[----:B------:R-:W-:Y:S01]  /*93d0*/  FFMA R239, R63, R51, R46 ;  /* 0x000000333fef7223 */ /* 0x000fe2000000002e */
[C---:B---3--:R-:W-:Y:S01]  /*93e0*/  FFMA R44, R84.reuse, R40, R249 ;  /* 0x00000028542c7223 */ /* 0x048fe200000000f9 */
        /* <DEDUP_REMOVED lines=16> */
[----:B------:R-:W3:Y:S01]  /*94f0*/  LDS.128 R44, [R156+0x170] ;  /* 0x000170009c2c7984 */ /* 0x000ee20000000c00 */
[----:B------:R-:W-:Y:S01]  /*9500*/  FFMA R86, R86, R58, R85 ;  /* 0x0000003a56567223 */ /* 0x000fe20000000055 */
[C---:B------:R-:W-:Y:S01]  /*9510*/  FFMA R247, R87.reuse, R43, R84 ;  /* 0x0000002b57f77223 */ /* 0x040fe20000000054 */
[C---:B------:R-:W-:Y:S01]  /*9520*/  FFMA R249, R87.reuse, R51, R90 ;  /* 0x0000003357f97223 */ /* 0x040fe2000000005a */
[----:B------:R-:W4:Y:S01]  /*9530*/  LDS.128 R64, [R156+0x70] ;  /* 0x000070009c407984 */ /* 0x000f220000000c00 */
[C---:B------:R-:W-:Y:S01]  /*9540*/  FFMA R251, R87.reuse, R59, R86 ;  /* 0x0000003b57fb7223 */ /* 0x040fe20000000056 */
[C---:B-1----:R-:W-:Y:S01]  /*9550*/  FFMA R86, R76.reuse, R48, R123 ;  /* 0x000000304c567223 */ /* 0x042fe2000000007b */
[C---:B------:R-:W-:Y:S01]  /*9560*/  FFMA R84, R76.reuse, R40, R225 ;  /* 0x000000284c547223 */ /* 0x040fe200000000e1 */
[----:B------:R-:W1:Y:S01]  /*9570*/  LDS.128 R60, [R156+0x270] ;  /* 0x000270009c3c7984 */ /* 0x000e620000000c00 */
        /* <DEDUP_REMOVED lines=14> */
[C---:B--2---:R-:W-:Y:S01]  /*9660*/  FFMA R40, R80.reuse, R40, R117 ;  /* 0x0000002850287223 */ /* 0x044fe20000000075 */
[C---:B------:R-:W-:Y:S01]  /*9670*/  FFMA R121, R79.reuse, R59, R92 ;  /* 0x0000003b4f797223 */ /* 0x040fe2000000005c */
[C---:B------:R-:W-:Y:S01]  /*9680*/  FFMA R123, R79.reuse, R51, R90 ;  /* 0x000000334f7b7223 */ /* 0x040fe2000000005a */
[C---:B------:R-:W-:Y:S01]  /*9690*/  FFMA R225, R79.reuse, R43, R76 ;  /* 0x0000002b4fe17223 */ /* 0x040fe2000000004c */
[----:B------:R-:W-:Y:S01]  /*96a0*/  FFMA R229, R79, R55, R78 ;  /* 0x000000374fe57223 */ /* 0x000fe2000000004e */
[C---:B------:R-:W-:Y:S01]  /*96b0*/  FFMA R41, R81.reuse, R41, R40 ;  /* 0x0000002951297223 */ /* 0x040fe20000000028 */
[C---:B------:R-:W-:Y:S01]  /*96c0*/  FFMA R48, R80.reuse, R48, R103 ;  /* 0x0000003050307223 */ /* 0x040fe20000000067 */
[----:B------:R-:W2:Y:S01]  /*96d0*/  LDS.128 R76, [R146.X4+UR5+0x270] ;  /* 0x00027005924c7984 */ /* 0x000ea20008004c00 */
        /* <DEDUP_REMOVED lines=9> */
[----:B---3--:R-:W-:Y:S01]  /*9770*/  FFMA R42, R72, R44, R173 ;  /* 0x0000002c482a7223 */ /* 0x008fe200000000ad */
[C---:B------:R-:W-:Y:S01]  /*9780*/  FFMA R103, R83.reuse, R51, R50 ;  /* 0x0000003353677223 */ /* 0x040fe20000000032 */
[----:B------:R-:W-:Y:S01]  /*9790*/  FFMA R58, R82, R58, R57 ;  /* 0x0000003a523a7223 */ /* 0x000fe20000000039 */
[----:B------:R-:W-:Y:S01]  /*97a0*/  FFMA R119, R83, R55, R54 ;  /* 0x0000003753777223 */ /* 0x000fe20000000036 */
[----:B----4-:R-:W-:Y:S01]  /*97b0*/  FFMA R40, R72, R64, R171 ;  /* 0x0000004048287223 */ /* 0x010fe200000000ab */
[----:B------:R-:W-:Y:S01]  /*97c0*/  FFMA R51, R73, R45, R42 ;  /* 0x0000002d49337223 */ /* 0x000fe2000000002a */
[----:B------:R-:W-:-:S02]  /*97d0*/  FFMA R101, R83, R59, R58 ;  /* 0x0000003b53657223 */ /* 0x000fc4000000003a */
[C---:B------:R-:W-:Y:S01]  /*97e0*/  FFMA R53, R73.reuse, R65, R40 ;  /* 0x0000004149357223 */ /* 0x040fe20000000028 */
[----:B-1----:R-:W-:Y:S01]  /*97f0*/  FFMA R48, R72, R60, R175 ;  /* 0x0000003c48307223 */ /* 0x002fe200000000af */
[----:B------:R-:W1:Y:S01]  /*9800*/  LDS.128 R40, [R146.X4+UR5+0x370] ;  /* 0x0003700592287984 */ /* 0x000e620008004c00 */
        /* <DEDUP_REMOVED lines=21> */
[C---:B--2---:R-:W-:Y:S01]  /*9960*/  FFMA R54, R76.reuse, R60, R179 ;  /* 0x0000003c4c367223 */ /* 0x044fe200000000b3 */
[----:B------:R-:W-:Y:S01]  /*9970*/  FFMA R52, R76, R44, R181 ;  /* 0x0000002c4c347223 */ /* 0x000fe200000000b5 */
        /* <DEDUP_REMOVED lines=169> */
[----:B------:R-:W2:Y:S01]  /*a410*/  LDS.128 R76, [R146.X4+UR5+0x3270] ;  /* 0x00327005924c7984 */ /* 0x000ea20008004c00 */
        /* <DEDUP_REMOVED lines=39> */
[C---:B--2---:R-:W-:Y:S01]  /*a690*/  FFMA R86, R76.reuse, R60, R123 ;  /* 0x0000003c4c567223 */ /* 0x044fe2000000007b */
[C---:B------:R-:W-:Y:S01]  /*a6a0*/  FFMA R84, R76.reuse, R44, R225 ;  /* 0x0000002c4c547223 */ /* 0x040fe200000000e1 */
[----:B------:R-:W2:Y:S01]  /*a6b0*/  LDS.128 R48, [R156+0x280] ;  /* 0x000280009c307984 */ /* 0x000ea20000000c00 */
        /* <DEDUP_REMOVED lines=39> */
[----:B--2---:R-:W-:Y:S01]  /*a930*/  FFMA R60, R72, R48, R171 ;  /* 0x00000030483c7223 */ /* 0x004fe200000000ab */
        /* <DEDUP_REMOVED lines=1029> */
[----:B------:R-:W-:Y:S01]  /*e990*/  FFMA R52, R48, R68, R239 ;  /* 0x0000004430347223 */ /* 0x000fe200000000ef */
[C---:B------:R-:W-:Y:S01]  /*e9a0*/  FFMA R43, R49.reuse, R61, R42 ;  /* 0x0000003d312b7223 */ /* 0x040fe2000000002a */
[----:B------:R-:W1:Y:S01]  /*e9b0*/  LDS.128 R80, [R146.X4+UR5+0x33b0] ;  /* 0x0033b00592507984 */ /* 0x000e620008004c00 */
[----:B------:R-:W-:Y:S01]  /*e9c0*/  FFMA R40, R50, R66, R53 ;  /* 0x0000004232287223 */ /* 0x000fe20000000035 */
[----:B------:R-:W-:Y:S01]  /*e9d0*/  FFMA R48, R48, R44, R243 ;  /* 0x0000002c30307223 */ /* 0x000fe200000000f3 */
[----:B------:R-:W-:Y:S01]  /*e9e0*/  FFMA R42, R50, R62, R43 ;  /* 0x0000003e322a7223 */ /* 0x000fe2000000002b */
[----:B------:R-:W-:Y:S01]  /*e9f0*/  FFMA R41, R49, R69, R52 ;  /* 0x0000004531297223 */ /* 0x000fe20000000034 */
[C---:B------:R-:W-:Y:S01]  /*ea00*/  FFMA R245, R51.reuse, R67, R40 ;  /* 0x0000004333f57223 */ /* 0x040fe20000000028 */
[C---:B---3--:R-:W-:Y:S01]  /*ea10*/  FFMA R40, R84.reuse, R44, R251 ;  /* 0x0000002c54287223 */ /* 0x048fe200000000fb */
[----:B------:R-:W-:Y:S01]  /*ea20*/  FFMA R239, R51, R63, R42 ;  /* 0x0000003f33ef7223 */ /* 0x000fe2000000002a */
        /* <DEDUP_REMOVED lines=19> */
[C---:B--2---:R-:W-:Y:S01]  /*eb60*/  FFMA R84, R76.reuse, R44, R225 ;  /* 0x0000002c4c547223 */ /* 0x044fe200000000e1 */
[----:B------:R-:W2:Y:S01]  /*eb70*/  LDS.128 R52, [R156+0xc0] ;  /* 0x0000c0009c347984 */ /* 0x000ea20000000c00 */
[C---:B------:R-:W-:Y:S01]  /*eb80*/  FFMA R247, R87.reuse, R71, R86 ;  /* 0x0000004757f77223 */ /* 0x040fe20000000056 */
[C---:B------:R-:W-:Y:S01]  /*eb90*/  FFMA R86, R76.reuse, R60, R123 ;  /* 0x0000003c4c567223 */ /* 0x040fe2000000007b */
[C---:B------:R-:W-:Y:S01]  /*eba0*/  FFMA R251, R87.reuse, R63, R90 ;  /* 0x0000003f57fb7223 */ /* 0x040fe2000000005a */
[----:B------:R-:W4:Y:S01]  /*ebb0*/  LDS.128 R48, [R156+0x2c0] ;  /* 0x0002c0009c307984 */ /* 0x000f220000000c00 */
        /* <DEDUP_REMOVED lines=31> */
[----:B---3--:R-:W-:Y:S01]  /*edb0*/  FFMA R46, R72, R40, R175 ;  /* 0x00000028482e7223 */ /* 0x008fe200000000af */
[C---:B------:R-:W-:Y:S01]  /*edc0*/  FFMA R103, R83.reuse, R63, R62 ;  /* 0x0000003f53677223 */ /* 0x040fe2000000003e */
[----:B------:R-:W-:Y:S01]  /*edd0*/  FFMA R70, R82, R70, R69 ;  /* 0x0000004652467223 */ /* 0x000fe20000000045 */
[----:B------:R-:W-:Y:S01]  /*ede0*/  FFMA R119, R83, R67, R66 ;  /* 0x0000004353777223 */ /* 0x000fe20000000042 */
[C---:B--2---:R-:W-:Y:S01]  /*edf0*/  FFMA R44, R72.reuse, R52, R171 ;  /* 0x00000034482c7223 */ /* 0x044fe200000000ab */
[----:B------:R-:W-:Y:S01]  /*ee00*/  FFMA R63, R73, R41, R46 ;  /* 0x00000029493f7223 */ /* 0x000fe2000000002e */
[----:B------:R-:W-:Y:S01]  /*ee10*/  FFMA R101, R83, R71, R70 ;  /* 0x0000004753657223 */ /* 0x000fe20000000046 */
[----:B----4-:R-:W-:Y:S01]  /*ee20*/  FFMA R60, R72, R48, R173 ;  /* 0x00000030483c7223 */ /* 0x010fe200000000ad */
[C---:B------:R-:W-:Y:S01]  /*ee30*/  FFMA R65, R73.reuse, R53, R44 ;  /* 0x0000003549417223 */ /* 0x040fe2000000002c */
[C---:B------:R-:W-:Y:S01]  /*ee40*/  FFMA R62, R74.reuse, R42, R63 ;  /* 0x0000002a4a3e7223 */ /* 0x040fe2000000003f */
[----:B------:R-:W2:Y:S01]  /*ee50*/  LDS.128 R44, [R146.X4+UR5+0x3c0] ;  /* 0x0003c005922c7984 */ /* 0x000ea20008004c00 */
        /* <DEDUP_REMOVED lines=35> */
[----:B------:R-:W-:Y:S01]  /*f090*/  FFMA R181, R79, R43, R68 ;  /* 0x0000002b4fb57223 */ /* 0x000fe20000000044 */
[-C--:B------:R-:W-:Y:S01]  /*f0a0*/  FFMA R177, R75, R59.reuse, R74 ;  /* 0x0000003b4bb17223 */ /* 0x080fe2000000004a */
[----:B------:R-:W-:Y:S01]  /*f0b0*/  FFMA R179, R79, R59, R72 ;  /* 0x0000003b4fb37223 */ /* 0x000fe20000000048 */
        /* <DEDUP_REMOVED lines=85> */
[C---:B-1----:R-:W-:Y:S01]  /*f610*/  FFMA R46, R60.reuse, R48, R215 ;  /* 0x000000303c2e7223 */ /* 0x042fe200000000d7 */
        /* <DEDUP_REMOVED lines=9> */
[----:B------:R-:W-:Y:S01]  /*f6b0*/  FFMA R61, R61, R53, R60 ;  /* 0x000000353d3d7223 */ /* 0x000fe2000000003c */
[C---:B------:R-:W-:Y:S01]  /*f6c0*/  FFMA R60, R62.reuse, R42, R77 ;  /* 0x0000002a3e3c7223 */ /* 0x040fe2000000004d */
[----:B------:R-:W-:Y:S01]  /*f6d0*/  FFMA R74, R62, R58, R73 ;  /* 0x0000003a3e4a7223 */ /* 0x000fe20000000049 */
[----:B------:R-:W-:Y:S01]  /*f6e0*/  FFMA R84, R84, R52, R127 ;  /* 0x0000003454547223 */ /* 0x000fe2000000007f */
[----:B------:R-:W-:Y:S01]  /*f6f0*/  FFMA R62, R62, R54, R61 ;  /* 0x000000363e3e7223 */ /* 0x000fe2000000003d */
[C---:B------:R-:W-:Y:S01]  /*f700*/  FFMA R213, R63.reuse, R43, R60 ;  /* 0x0000002b3fd57223 */ /* 0x040fe2000000003c */
[C---:B--2---:R-:W-:Y:S01]  /*f710*/  FFMA R60, R64.reuse, R40, R95 ;  /* 0x00000028403c7223 */ /* 0x044fe2000000005f */
        /* <DEDUP_REMOVED lines=8> */
[----:B------:R-:W2:Y:S01]  /*f7a0*/  LDS.128 R60, [R146.X4+UR5+0x30c0] ;  /* 0x0030c005923c7984 */ /* 0x000ea20008004c00 */
[----:B------:R-:W-:Y:S01]  /*f7b0*/  FFMA R64, R64, R52, R221 ;  /* 0x0000003440407223 */ /* 0x000fe200000000dd */
[----:B------:R-:W-:Y:S01]  /*f7c0*/  FFMA R86, R86, R54, R85 ;  /* 0x0000003656567223 */ /* 0x000fe20000000055 */
[C---:B------:R-:W-:Y:S01]  /*f7d0*/  FFMA R73, R65.reuse, R57, R72 ;  /* 0x0000003941497223 */ /* 0x040fe20000000048 */
[C---:B------:R-:W-:Y:S01]  /*f7e0*/  FFMA R102, R66.reuse, R50, R75 ;  /* 0x0000003242667223 */ /* 0x040fe2000000004b */
[----:B------:R-:W-:Y:S01]  /*f7f0*/  FFMA R65, R65, R53, R64 ;  /* 0x0000003541417223 */ /* 0x000fe20000000040 */
[----:B------:R-:W-:Y:S01]  /*f800*/  FFMA R127, R87, R55, R86 ;  /* 0x00000037577f7223 */ /* 0x000fe20000000056 */
[C---:B------:R-:W-:Y:S01]  /*f810*/  FFMA R104, R66.reuse, R58, R73 ;  /* 0x0000003a42687223 */ /* 0x040fe20000000049 */
[----:B------:R-:W4:Y:S01]  /*f820*/  LDS.128 R84, [R146.X4+UR5+0x31c0] ;  /* 0x0031c00592547984 */ /* 0x000f220008004c00 */
[C---:B------:R-:W-:Y:S01]  /*f830*/  FFMA R100, R66.reuse, R42, R77 ;  /* 0x0000002a42647223 */ /* 0x040fe2000000004d */
[----:B------:R-:W-:Y:S01]  /*f840*/  FFMA R110, R66, R54, R65 ;  /* 0x00000036426e7223 */ /* 0x000fe20000000041 */
[C---:B------:R-:W-:Y:S01]  /*f850*/  FFMA R104, R67.reuse, R59, R104 ;  /* 0x0000003b43687223 */ /* 0x040fe20000000068 */
[C---:B------:R-:W-:Y:S01]  /*f860*/  FFMA R102, R67.reuse, R51, R102 ;  /* 0x0000003343667223 */ /* 0x040fe20000000066 */
[C---:B------:R-:W-:Y:S01]  /*f870*/  FFMA R100, R67.reuse, R43, R100 ;  /* 0x0000002b43647223 */ /* 0x040fe20000000064 */
[C---:B---3--:R-:W-:Y:S01]  /*f880*/  FFMA R72, R68.reuse, R56, R89 ;  /* 0x0000003844487223 */ /* 0x048fe20000000059 */
        /* <DEDUP_REMOVED lines=8> */
[C---:B-1----:R-:W-:Y:S01]  /*f910*/  FFMA R68, R44.reuse, R56, R233 ;  /* 0x000000382c447223 */ /* 0x042fe200000000e9 */
[----:B------:R-:W-:Y:S01]  /*f920*/  FFMA R66, R44, R48, R231 ;  /* 0x000000302c427223 */ /* 0x000fe200000000e7 */
        /* <DEDUP_REMOVED lines=25> */
[----:B------:R-:W2:Y:S01]  /*fac0*/  LDS.128 R80, [R146.X4+UR5+0x33c0] ;  /* 0x0033c00592507984 */ /* 0x000ea20008004c00 */
[----:B------:R-:W-:Y:S01]  /*fad0*/  FFMA R46, R62, R50, R47 ;  /* 0x000000323e2e7223 */ /* 0x000fe2000000002f */
[C---:B------:R-:W-:Y:S01]  /*fae0*/  FFMA R45, R61.reuse, R57, R68 ;  /* 0x000000393d2d7223 */ /* 0x040fe20000000044 */
[----:B------:R-:W-:Y:S01]  /*faf0*/  FFMA R61, R61, R41, R60 ;  /* 0x000000293d3d7223 */ /* 0x000fe2000000003c */
[C---:B------:R-:W-:Y:S01]  /*fb00*/  FFMA R243, R63.reuse, R55, R44 ;  /* 0x000000373ff37223 */ /* 0x040fe2000000002c */
[----:B------:R-:W-:Y:S01]  /*fb10*/  FFMA R91, R63, R51, R46 ;  /* 0x000000333f5b7223 */ /* 0x000fe2000000002e */
[C---:B----4-:R-:W-:Y:S01]  /*fb20*/  FFMA R88, R84.reuse, R52, R88 ;  /* 0x0000003454587223 */ /* 0x050fe20000000058 */
[C---:B------:R-:W-:Y:S01]  /*fb30*/  FFMA R44, R84.reuse, R40, R249 ;  /* 0x00000028542c7223 */ /* 0x040fe200000000f9 */
[----:B------:R-:W-:Y:S01]  /*fb40*/  FFMA R46, R84, R48, R251 ;  /* 0x00000030542e7223 */ /* 0x000fe200000000fb */
        /* <DEDUP_REMOVED lines=17> */
[-C--:B------:R-:W-:Y:S01]  /*fc60*/  FFMA R185, R79, R55.reuse, R78 ;  /* 0x000000374fb97223 */ /* 0x080fe2000000004e */
[----:B------:R-:W-:Y:S01]  /*fc70*/  LDS.128 R44, [R146.X4+UR5+0xd0] ;  /* 0x0000d005922c7984 */ /* 0x000fe20008004c00 */
[----:B------:R-:W-:Y:S01]  /*fc80*/  FFMA R86, R86, R58, R85 ;  /* 0x0000003a56567223 */ /* 0x000fe20000000055 */
[C---:B------:R-:W-:Y:S01]  /*fc90*/  FFMA R241, R87.reuse, R55, R84 ;  /* 0x0000003757f17223 */ /* 0x040fe20000000054 */
[C---:B-1----:R-:W-:Y:S01]  /*fca0*/  FFMA R84, R64.reuse, R40, R225 ;  /* 0x0000002840547223 */ /* 0x042fe200000000e1 */
[----:B------:R-:W1:Y:S01]  /*fcb0*/  LDS.128 R60, [R156+0xd0] ;  /* 0x0000d0009c3c7984 */ /* 0x000e620000000c00 */
[C---:B------:R-:W-:Y:S01]  /*fcc0*/  FFMA R221, R87.reuse, R59, R86 ;  /* 0x0000003b57dd7223 */ /* 0x040fe20000000056 */
[C---:B------:R-:W-:Y:S01]  /*fcd0*/  FFMA R86, R64.reuse, R48, R123 ;  /* 0x0000003040567223 */ /* 0x040fe2000000007b */
[C---:B------:R-:W-:Y:S01]  /*fce0*/  FFMA R227, R87.reuse, R43, R88 ;  /* 0x0000002b57e37223 */ /* 0x040fe20000000058 */
        /* <DEDUP_REMOVED lines=13> */
[C---:B------:R-:W-:Y:S01]  /*fdc0*/  FFMA R64, R66.reuse, R42, R107 ;  /* 0x0000002a42407223 */ /* 0x040fe2000000006b */
[----:B------:R-:W-:Y:S01]  /*fdd0*/  FFMA R66, R66, R54, R65 ;  /* 0x0000003642427223 */ /* 0x000fe20000000041 */
[C---:B------:R-:W-:Y:S01]  /*fde0*/  FFMA R93, R67.reuse, R59, R112 ;  /* 0x0000003b435d7223 */ /* 0x040fe20000000070 */
[C---:B------:R-:W-:Y:S01]  /*fdf0*/  FFMA R95, R67.reuse, R51, R88 ;  /* 0x00000033435f7223 */ /* 0x040fe20000000058 */
[C---:B------:R-:W-:Y:S01]  /*fe00*/  FFMA R107, R67.reuse, R43, R64 ;  /* 0x0000002b436b7223 */ /* 0x040fe20000000040 */
[----:B------:R-:W-:Y:S01]  /*fe10*/  FFMA R113, R67, R55, R66 ;  /* 0x0000003743717223 */ /* 0x000fe20000000042 */
[C---:B--2---:R-:W-:Y:S01]  /*fe20*/  FFMA R40, R80.reuse, R40, R117 ;  /* 0x0000002850287223 */ /* 0x044fe20000000075 */
        /* <DEDUP_REMOVED lines=17> */
[----:B---3--:R-:W-:-:S02]  /*ff40*/  FFMA R42, R44, R68, R173 ;  /* 0x000000442c2a7223 */ /* 0x008fc400000000ad */
[C---:B------:R-:W-:Y:S01]  /*ff50*/  FFMA R53, R45.reuse, R61, R40 ;  /* 0x0000003d2d357223 */ /* 0x040fe20000000028 */
        /* <DEDUP_REMOVED lines=25> */
[C---:B------:R-:W-:Y:S01]  /*100f0*/  FFMA R52, R86.reuse, R78, R49 ;  /* 0x0000004e56347223 */ /* 0x040fe20000000031 */
[----:B------:R-:W-:Y:S01]  /*10100*/  FFMA R86, R86, R62, R85 ;  /* 0x0000003e56567223 */ /* 0x000fe20000000055 */
[C---:B------:R-:W-:Y:S01]  /*10110*/  FFMA R109, R87.reuse, R75, R50 ;  /* 0x0000004b576d7223 */ /* 0x040fe20000000032 */
[C---:B------:R-:W-:Y:S01]  /*10120*/  FFMA R85, R87.reuse, R71, R48 ;  /* 0x0000004757557223 */ /* 0x040fe20000000030 */
[C---:B--2---:R-:W-:Y:S01]  /*10130*/  FFMA R50, R64.reuse, R72, R183 ;  /* 0x0000004840327223 */ /* 0x044fe200000000b7 */
        /* <DEDUP_REMOVED lines=13> */
[C---:B-1----:R-:W-:Y:S01]  /*10210*/  FFMA R52, R40.reuse, R68, R187 ;  /* 0x0000004428347223 */ /* 0x042fe200000000bb */
        /* <DEDUP_REMOVED lines=11> */
[----:B------:R-:W1:Y:S01]  /*102d0*/  LDS.128 R52, [R146.X4+UR5+0x12d0] ;  /* 0x0012d00592347984 */ /* 0x000e620008004c00 */
[C---:B------:R-:W-:Y:S01]  /*102e0*/  FFMA R80, R42.reuse, R78, R57 ;  /* 0x0000004e2a507223 */ /* 0x040fe20000000039 */
[C---:B------:R-:W-:Y:S01]  /*102f0*/  FFMA R56, R42.reuse, R74, R59 ;  /* 0x0000004a2a387223 */ /* 0x040fe2000000003b */
[----:B------:R-:W-:Y:S01]  /*10300*/  FFMA R82, R42, R62, R41 ;  /* 0x0000003e2a527223 */ /* 0x000fe20000000029 */
[C---:B------:R-:W-:Y:S01]  /*10310*/  FFMA R129, R43.reuse, R71, R40 ;  /* 0x000000472b817223 */ /* 0x040fe20000000028 */
[C---:B------:R-:W-:Y:S01]  /*10320*/  FFMA R80, R43.reuse, R79, R80 ;  /* 0x0000004f2b507223 */ /* 0x040fe20000000050 */
        /* <DEDUP_REMOVED lines=88> */
[----:B------:R-:W-:Y:S01]  /*108b0*/  FFMA R110, R48, R60, R110 ;  /* 0x0000003c306e7223 */ /* 0x000fe2000000006e */
        /* <DEDUP_REMOVED lines=29> */
[C---:B--2---:R-:W-:Y:S01]  /*10a90*/  FFMA R50, R40.reuse, R76, R235 ;  /* 0x0000004c28327223 */ /* 0x044fe200000000eb */
        /* <DEDUP_REMOVED lines=15> */
[----:B------:R-:W-:Y:S01]  /*10b90*/  FFMA R40, R42, R62, R53 ;  /* 0x0000003e2a287223 */ /* 0x000fe20000000035 */
[----:B-1----:R-:W-:Y:S01]  /*10ba0*/  FFMA R52, R44, R76, R89 ;  /* 0x0000004c2c347223 */ /* 0x002fe20000000059 */
        /* <DEDUP_REMOVED lines=16> */
[C---:B---3--:R-:W-:Y:S01]  /*10cb0*/  FFMA R44, R56.reuse, R72, R223 ;  /* 0x00000048382c7223 */ /* 0x048fe200000000df */
        /* <DEDUP_REMOVED lines=12> */
[----:B------:R-:W-:Y:S01]  /*10d80*/  LDS.128 R88, [R156+0xe0] ;  /* 0x0000e0009c587984 */ /* 0x000fe20000000c00 */
[----:B------:R-:W-:Y:S01]  /*10d90*/  FFMA R251, R67, R63, R66 ;  /* 0x0000003f43fb7223 */ /* 0x000fe20000000042 */
[C---:B------:R-:W-:Y:S01]  /*10da0*/  FFMA R56, R58.reuse, R62, R45 ;  /* 0x0000003e3a387223 */ /* 0x040fe2000000002d */
[----:B------:R-:W-:Y:S01]  /*10db0*/  FFMA R175, R47, R71, R46 ;  /* 0x000000472faf7223 */ /* 0x000fe2000000002e */
[----:B------:R-:W3:Y:S01]  /*10dc0*/  LDS.128 R40, [R146.X4+UR5+0xe0] ;  /* 0x0000e00592287984 */ /* 0x000ee20008004c00 */
        /* <DEDUP_REMOVED lines=10> */
[----:B------:R-:W-:Y:S01]  /*10e70*/  FFMA R107, R49, R69, R56 ;  /* 0x00000045316b7223 */ /* 0x000fe20000000038 */
[----:B------:R-:W5:Y:S01]  /*10e80*/  LDS.128 R44, [R156+0x3e0] ;  /* 0x0003e0009c2c7984 */ /* 0x000f620000000c00 */
[C---:B------:R-:W-:Y:S01]  /*10e90*/  FFMA R94, R48.reuse, R76, R93 ;  /* 0x0000004c305e7223 */ /* 0x040fe2000000005d */
[----:B------:R-:W-:-:S02]  /*10ea0*/  FFMA R48, R48, R60, R113 ;  /* 0x0000003c30307223 */ /* 0x000fc40000000071 */
[----:B------:R-:W5:Y:S01]  /*10eb0*/  LDS.128 R56, [R146.X4+UR5+0x1e0] ;  /* 0x0001e00592387984 */ /* 0x000f620008004c00 */
        /* <DEDUP_REMOVED lines=27> */
[C---:B--2---:R-:W-:Y:S01]  /*11070*/  FFMA R54, R40.reuse, R64, R225 ;  /* 0x0000004028367223 */ /* 0x044fe200000000e1 */
[----:B------:R-:W-:Y:S01]  /*11080*/  FFMA R69, R41, R89, R52 ;  /* 0x0000005929457223 */ /* 0x000fe20000000034 */
[----:B------:R-:W-:Y:S01]  /*11090*/  FFMA R213, R55, R75, R74 ;  /* 0x0000004b37d57223 */ /* 0x000fe2000000004a */
[----:B----4-:R-:W-:Y:S01]  /*110a0*/  FFMA R60, R40, R100, R229 ;  /* 0x00000064283c7223 */ /* 0x010fe200000000e5 */
[----:B------:R-:W-:-:S02]  /*110b0*/  FFMA R63, R41, R65, R54 ;  /* 0x00000041293f7223 */ /* 0x000fc40000000036 */
[----:B------:R-:W2:Y:S01]  /*110c0*/  LDS.128 R52, [R146.X4+UR5+0x3e0] ;  /* 0x0003e00592347984 */ /* 0x000ea20008004c00 */
        /* <DEDUP_REMOVED lines=14> */
[----:B------:R-:W-:Y:S01]  /*111b0*/  FFMA R69, R57, R65, R40 ;  /* 0x0000004139457223 */ /* 0x000fe20000000028 */
[C---:B------:R-:W-:Y:S01]  /*111c0*/  FFMA R60, R56.reuse, R44, R111 ;  /* 0x0000002c383c7223 */ /* 0x040fe2000000006f */
[----:B------:R-:W3:Y:S01]  /*111d0*/  LDS.128 R40, [R146.X4+UR5+0x10e0] ;  /* 0x0010e00592287984 */ /* 0x000ee20008004c00 */
[----:B------:R-:W-:-:S02]  /*111e0*/  FFMA R56, R56, R88, R87 ;  /* 0x0000005838387223 */ /* 0x000fc40000000057 */
[C---:B------:R-:W-:Y:S01]  /*111f0*/  FFMA R61, R57.reuse, R45, R60 ;  /* 0x0000002d393d7223 */ /* 0x040fe2000000003c */
[C---:B------:R-:W-:Y:S01]  /*11200*/  FFMA R60, R58.reuse, R102, R63 ;  /* 0x000000663a3c7223 */ /* 0x040fe2000000003f */
[----:B------:R-:W-:Y:S01]  /*11210*/  FFMA R57, R57, R89, R56 ;  /* 0x0000005939397223 */ /* 0x000fe20000000038 */
[C---:B------:R-:W-:Y:S01]  /*11220*/  FFMA R56, R58.reuse, R66, R69 ;  /* 0x000000423a387223 */ /* 0x040fe20000000045 */
[----:B------:R-:W-:Y:S01]  /*11230*/  FFMA R62, R58, R46, R61 ;  /* 0x0000002e3a3e7223 */ /* 0x000fe2000000003d */
[C---:B------:R-:W-:Y:S01]  /*11240*/  FFMA R109, R59.reuse, R103, R60 ;  /* 0x000000673b6d7223 */ /* 0x040fe2000000003c */
[----:B-1----:R-:W-:Y:S01]  /*11250*/  FFMA R60, R48, R44, R249 ;  /* 0x0000002c303c7223 */ /* 0x002fe200000000f9 */
[----:B------:R-:W-:Y:S01]  /*11260*/  FFMA R68, R58, R90, R57 ;  /* 0x0000005a3a447223 */ /* 0x000fe20000000039 */
[----:B------:R-:W-:Y:S01]  /*11270*/  FFMA R111, R59, R47, R62 ;  /* 0x0000002f3b6f7223 */ /* 0x000fe2000000003e */
[C---:B------:R-:W-:Y:S01]  /*11280*/  FFMA R58, R48.reuse, R100, R247 ;  /* 0x00000064303a7223 */ /* 0x040fe200000000f7 */
[----:B------:R-:W-:Y:S01]  /*11290*/  FFMA R57, R49, R45, R60 ;  /* 0x0000002d31397223 */ /* 0x000fe2000000003c */
[C---:B------:R-:W-:Y:S01]  /*112a0*/  FFMA R71, R59.reuse, R67, R56 ;  /* 0x000000433b477223 */ /* 0x040fe20000000038 */
[----:B------:R-:W1:Y:S01]  /*112b0*/  LDS.128 R60, [R146.X4+UR5+0x11e0] ;  /* 0x0011e005923c7984 */ /* 0x000e620008004c00 */
        /* <DEDUP_REMOVED lines=12> */
[C---:B--2---:R-:W-:Y:S01]  /*11380*/  FFMA R80, R52.reuse, R44, R80 ;  /* 0x0000002c34507223 */ /* 0x044fe20000000050 */
[----:B------:R-:W2:Y:S01]  /*11390*/  LDS.128 R56, [R146.X4+UR5+0x12e0] ;  /* 0x0012e00592387984 */ /* 0x000ea20008004c00 */
        /* <DEDUP_REMOVED lines=10> */
[C---:B---3--:R-:W-:Y:S01]  /*11440*/  FFMA R116, R40.reuse, R44, R116 ;  /* 0x0000002c28747223 */ /* 0x048fe20000000074 */
        /* <DEDUP_REMOVED lines=13> */
[----:B------:R-:W-:Y:S01]  /*11520*/  FFMA R52, R42, R102, R51 ;  /* 0x000000662a347223 */ /* 0x000fe20000000033 */
[C---:B------:R-:W-:Y:S01]  /*11530*/  FFMA R53, R41.reuse, R89, R120 ;  /* 0x0000005929357223 */ /* 0x040fe20000000078 */
[----:B------:R-:W3:Y:S01]  /*11540*/  LDS.128 R48, [R146.X4+UR5+0x13e0] ;  /* 0x0013e00592307984 */ /* 0x000ee20008004c00 */
[----:B------:R-:W-:Y:S01]  /*11550*/  FFMA R41, R41, R65, R112 ;  /* 0x0000004129297223 */ /* 0x000fe20000000070 */
[----:B-1----:R-:W-:Y:S01]  /*11560*/  FFMA R126, R60, R44, R126 ;  /* 0x0000002c3c7e7223 */ /* 0x002fe2000000007e */
        /* <DEDUP_REMOVED lines=16> */
[C---:B--2---:R-:W-:Y:S01]  /*11670*/  FFMA R162, R56.reuse, R88, R162 ;  /* 0x0000005838a27223 */ /* 0x044fe200000000a2 */
[C---:B------:R-:W-:Y:S01]  /*11680*/  FFMA R130, R56.reuse, R64, R130 ;  /* 0x0000004038827223 */ /* 0x040fe20000000082 */
[----:B------:R-:W-:Y:S01]  /*11690*/  FFMA R158, R56, R100, R158 ;  /* 0x00000064389e7223 */ /* 0x000fe2000000009e */
        /* <DEDUP_REMOVED lines=23> */
[C---:B------:R-:W-:Y:S01]  /*11810*/  FFMA R74, R48.reuse, R44, R105 ;  /* 0x0000002c304a7223 */ /* 0x040fe20000000069 */
[----:B------:R-:W-:Y:S01]  /*11820*/  FFMA R112, R59, R91, R112 ;  /* 0x0000005b3b707223 */ /* 0x000fe20000000070 */
        /* <DEDUP_REMOVED lines=12> */
[C---:B-1----:R-:W-:Y:S01]  /*118f0*/  FFMA R92, R40.reuse, R44, R92 ;  /* 0x0000002c285c7223 */ /* 0x042fe2000000005c */
[C---:B------:R-:W-:Y:S01]  /*11900*/  FFMA R86, R40.reuse, R100, R86 ;  /* 0x0000006428567223 */ /* 0x040fe20000000056 */
[C---:B------:R-:W-:Y:S01]  /*11910*/  FFMA R84, R40.reuse, R64, R84 ;  /* 0x0000004028547223 */ /* 0x040fe20000000054 */
[C---:B------:R-:W-:Y:S01]  /*11920*/  FFMA R235, R51.reuse, R47, R94 ;  /* 0x0000002f33eb7223 */ /* 0x040fe2000000005e */
[C---:B------:R-:W-:Y:S01]  /*11930*/  FFMA R233, R51.reuse, R103, R74 ;  /* 0x0000006733e97223 */ /* 0x040fe2000000004a */
[C---:B------:R-:W-:Y:S01]  /*11940*/  FFMA R249, R51.reuse, R67, R48 ;  /* 0x0000004333f97223 */ /* 0x040fe20000000030 */
[----:B------:R-:W-:Y:S01]  /*11950*/  FFMA R116, R51, R91, R116 ;  /* 0x0000005b33747223 */ /* 0x000fe20000000074 */
        /* <DEDUP_REMOVED lines=15> */
[----:B---3--:R-:W-:-:S03]  /*11a50*/  FFMA R70, R128, R60, R70 ;  /* 0x0000003c80467223 */ /* 0x008fc60000000046 */
[C---:B------:R-:W-:Y:S01]  /*11a60*/  FFMA R43, R129.reuse, R53, R42 ;  /* 0x00000035812b7223 */ /* 0x040fe2000000002a */
[C---:B----4-:R-:W-:Y:S01]  /*11a70*/  FFMA R40, R128.reuse, R80, R73 ;  /* 0x0000005080287223 */ /* 0x050fe20000000049 */
[C---:B------:R-:W-:Y:S01]  /*11a80*/  FFMA R41, R129.reuse, R61, R70 ;  /* 0x0000003d81297223 */ /* 0x040fe20000000046 */
[----:B-----5:R-:W-:Y:S02]  /*11a90*/  FFMA R72, R128, R76, R72 ;  /* 0x0000004c80487223 */ /* 0x020fe40000000048 */
[C---:B------:R-:W-:Y:S01]  /*11aa0*/  FFMA R97, R129.reuse, R81, R40 ;  /* 0x0000005181617223 */ /* 0x040fe20000000028 */
[C---:B------:R-:W-:Y:S01]  /*11ab0*/  FFMA R40, R130.reuse, R54, R43 ;  /* 0x0000003682287223 */ /* 0x040fe2000000002b */
[C---:B------:R-:W-:Y:S01]  /*11ac0*/  FFMA R42, R130.reuse, R62, R41 ;  /* 0x0000003e822a7223 */ /* 0x040fe20000000029 */
[----:B------:R-:W-:Y:S01]  /*11ad0*/  FFMA R129, R129, R77, R72 ;  /* 0x0000004d81817223 */ /* 0x000fe20000000048 */
[----:B------:R-:W-:Y:S01]  /*11ae0*/  FFMA R128, R130, R82, R97 ;  /* 0x0000005282807223 */ /* 0x000fe20000000061 */
        /* <DEDUP_REMOVED lines=9> */
[----:B------:R-:W-:-:S02]  /*11b80*/  FFMA R70, R56, R76, R111 ;  /* 0x0000004c38467223 */ /* 0x000fc4000000006f */
        /* <DEDUP_REMOVED lines=17> */
[C---:B------:R-:W-:Y:S01]  /*11ca0*/  FFMA R57, R49.reuse, R77, R68 ;  /* 0x0000004d31397223 */ /* 0x040fe20000000044 */
[C---:B------:R-:W-:Y:S01]  /*11cb0*/  FFMA R59, R49.reuse, R61, R58 ;  /* 0x0000003d313b7223 */ /* 0x040fe2000000003a */
[----:B------:R-:W1:Y:S01]  /*11cc0*/  LDS.128 R68, [R146.X4+UR5+0x11f0] ;  /* 0x0011f00592447984 */ /* 0x000e620008004c00 */
        /* <DEDUP_REMOVED lines=217> */
[----:B------:R-:W2:Y:S01]  /*12a60*/  LDS.128 R48, [R146.X4+UR5+0x23f0] ;  /* 0x0023f00592307984 */ /* 0x000ea20008004c00 */
        /* <DEDUP_REMOVED lines=27> */
[C---:B-1----:R-:W-:Y:S01]  /*12c20*/  FFMA R42, R68.reuse, R60, R187 ;  /* 0x0000003c442a7223 */ /* 0x042fe200000000bb */
        /* <DEDUP_REMOVED lines=67> */
[----:B------:R-:W-:-:S02]  /*13060*/  FFMA R44, R43, R83, R42 ;  /* 0x000000532b2c7223 */ /* 0x000fc4000000002a */
[----:B------:R2:W3:Y:S01]  /*13070*/  LDS.128 R40, [R146.X4+UR5+0x33f0] ;  /* 0x0033f00592287984 */ /* 0x0004e20008004c00 */
[C---:B-1----:R-:W-:Y:S01]  /*13080*/  FFMA R116, R100.reuse, R80, R223 ;  /* 0x0000005064747223 */ /* 0x042fe200000000df */
[C---:B------:R-:W-:Y:S01]  /*13090*/  FFMA R118, R100.reuse, R52, R199 ;  /* 0x0000003464767223 */ /* 0x040fe200000000c7 */
[C---:B------:R-:W-:Y:S01]  /*130a0*/  FFMA R124, R100.reuse, R60, R219 ;  /* 0x0000003c647c7223 */ /* 0x040fe200000000db */
[----:B------:R-:W-:-:S01]  /*130b0*/  FFMA R100, R100, R76, R221 ;  /* 0x0000004c64647223 */ /* 0x000fc200000000dd */
[----:B--2---:R-:W-:Y:S01]  /*130c0*/  SEL R144, R144, RZ, !P1 ;  /* 0x000000ff90907207 */ /* 0x004fe20004800000 */
[----:B------:R-:W-:Y:S06]  /*130d0*/  BAR.SYNC 0x0 ;  /* 0x0000000000007b1d */ /* 0x000fec0000000000 */
[----:B------:R-:W-:Y:S01]  /*130e0*/  IADD3 R68, P1, R0, UR6, RZ ;  /* 0x0000000600447c10 */ /* 0x000fe2000ff3e0ff */
[----:B------:R-:W-:Y:S01]  /*130f0*/  UIADD3 UR4, UR4, 0x1, URZ ;  /* 0x0000000104047890 */ /* 0x000fe2000fffe03f */
[----:B------:R-:W-:Y:S01]  /*13100*/  IADD3 R70, P2, R2, UR6, RZ ;  /* 0x0000000602467c10 */ /* 0x000fe2000ff5e0ff */
[C---:B---3--:R-:W-:Y:S01]  /*13110*/  FFMA R76, R40.reuse, R76, R125 ;  /* 0x0000004c284c7223 */ /* 0x048fe2000000007d */
[----:B------:R-:W-:Y:S01]  /*13120*/  IADD3.X R69, R3, UR7, RZ, P1, !PT ;  /* 0x0000000703457c10 */ /* 0x000fe20008ffe4ff */
[----:B------:R-:W-:Y:S01]  /*13130*/  FFMA R60, R40, R60, R117 ;  /* 0x0000003c283c7223 */ /* 0x000fe20000000075 */
[----:B------:R-:W-:Y:S01]  /*13140*/  IADD3 R170, P1, R4, UR6, RZ ;  /* 0x0000000604aa7c10 */ /* 0x000fe2000ff3e0ff */
[----:B------:R-:W-:Y:S01]  /*13150*/  FFMA R52, R40, R52, R127 ;  /* 0x0000003428347223 */ /* 0x000fe2000000007f */
[----:B------:R-:W-:Y:S01]  /*13160*/  LEA R179, R144, R169, 0xe ;  /* 0x000000a990b37211 */ /* 0x000fe200078e70ff */
[----:B------:R-:W-:Y:S01]  /*13170*/  FFMA R40, R40, R80, R119 ;  /* 0x0000005028287223 */ /* 0x000fe20000000077 */
[----:B------:R-:W-:Y:S01]  /*13180*/  IADD3.X R171, R7, UR7, RZ, P1, !PT ;  /* 0x0000000707ab7c10 */ /* 0x000fe20008ffe4ff */
[----:B------:R-:W-:Y:S01]  /*13190*/  UISETP.GE.AND UP0, UPT, UR4, 0x2, UPT ;  /* 0x000000020400788c */ /* 0x000fe2000bf06270 */
[----:B------:R-:W-:Y:S01]  /*131a0*/  IADD3 R172, P1, R6, UR6, RZ ;  /* 0x0000000606ac7c10 */ /* 0x000fe2000ff3e0ff */
[----:B------:R-:W-:Y:S01]  /*131b0*/  @!PT LDS RZ, [RZ] ;  /* 0x00000000fffff984 */ /* 0x000fe20000000800 */
[----:B------:R-:W-:Y:S01]  /*131c0*/  @!PT LDS RZ, [RZ] ;  /* 0x00000000fffff984 */ /* 0x000fe20000000800 */
[----:B------:R-:W-:Y:S01]  /*131d0*/  @!PT LDS RZ, [RZ] ;  /* 0x00000000fffff984 */ /* 0x000fe20000000800 */
[----:B------:R1:W-:Y:S01]  /*131e0*/  LDGSTS.E.BYPASS.128 [R179], [R68.64], P0 ;  /* 0x0000000044b37fae */ /* 0x0003e20008101c4a */
[----:B------:R-:W-:Y:S01]  /*131f0*/  LEA R181, R144, R167, 0xe ;  /* 0x000000a790b57211 */ /* 0x000fe200078e70ff */
[----:B------:R-:W-:Y:S01]  /*13200*/  USEL UR4, UR4, URZ, !UP0 ;  /* 0x0000003f04047287 */ /* 0x000fe2000c000000 */
[----:B------:R-:W-:-:S02]  /*13210*/  IADD3.X R173, R9, UR7, RZ, P1, !PT ;  /* 0x0000000709ad7c10 */ /* 0x000fc40008ffe4ff */
[----:B------:R-:W-:Y:S01]  /*13220*/  IADD3 R176, P1, R10, UR6, RZ ;  /* 0x000000060ab07c10 */ /* 0x000fe2000ff3e0ff */
[----:B------:R-:W-:Y:S01]  /*13230*/  USHF.L.U32 UR5, UR4, 0xe, URZ ;  /* 0x0000000e04057899 */ /* 0x000fe2000800063f */
[----:B------:R-:W-:Y:S01]  /*13240*/  IADD3.X R71, R5, UR7, RZ, P2, !PT ;  /* 0x0000000705477c10 */ /* 0x000fe200097fe4ff */
[----:B------:R-:W-:Y:S01]  /*13250*/  ULEA UR8, UR4, 0x8000, 0xf ;  /* 0x0000800004087891 */ /* 0x000fe2000f8e783f */
[----:B------:R-:W-:Y:S02]  /*13260*/  LEA R183, R144, R165, 0xe ;  /* 0x000000a590b77211 */ /* 0x000fe400078e70ff */
[----:B------:R-:W-:Y:S01]  /*13270*/  IADD3.X R177, R13, UR7, RZ, P1, !PT ;  /* 0x000000070db17c10 */ /* 0x000fe20008ffe4ff */
[----:B------:R2:W-:Y:S01]  /*13280*/  LDGSTS.E.BYPASS.128 [R181], [R70.64], P0 ;  /* 0x0000000046b57fae */ /* 0x0005e20008101c4a */
[----:B-1----:R-:W-:Y:S02]  /*13290*/  IADD3 R68, P1, R12, UR6, RZ ;  /* 0x000000060c447c10 */ /* 0x002fe4000ff3e0ff */
[----:B------:R-:W-:Y:S01]  /*132a0*/  IADD3 R174, P2, R8, UR6, RZ ;  /* 0x0000000608ae7c10 */ /* 0x000fe2000ff5e0ff */
[----:B------:R1:W-:Y:S01]  /*132b0*/  LDGSTS.E.BYPASS.128 [R183], [R170.64], P0 ;  /* 0x00000000aab77fae */ /* 0x0003e20008101c4a */
[----:B------:R-:W-:-:S02]  /*132c0*/  LEA R185, R144, R163, 0xe ;  /* 0x000000a390b97211 */ /* 0x000fc400078e70ff */
[----:B------:R-:W-:Y:S02]  /*132d0*/  IADD3.X R69, R15, UR7, RZ, P1, !PT ;  /* 0x000000070f457c10 */ /* 0x000fe40008ffe4ff */
[C---:B------:R-:W-:Y:S01]  /*132e0*/  LEA R187, R144.reuse, R161, 0xe ;  /* 0x000000a190bb7211 */ /* 0x040fe200078e70ff */
[----:B------:R3:W-:Y:S01]  /*132f0*/  LDGSTS.E.BYPASS.128 [R185], [R172.64], P0 ;  /* 0x00000000acb97fae */ /* 0x0007e20008101c4a */
[----:B------:R-:W-:Y:S02]  /*13300*/  IADD3.X R175, R11, UR7, RZ, P2, !PT ;  /* 0x000000070baf7c10 */ /* 0x000fe400097fe4ff */
[----:B--2---:R-:W-:Y:S02]  /*13310*/  LEA R181, R144, R159, 0xe ;  /* 0x0000009f90b57211 */ /* 0x004fe400078e70ff */
[----:B------:R-:W-:Y:S01]  /*13320*/  IADD3 R178, P2, R14, UR6, RZ ;  /* 0x000000060eb27c10 */ /* 0x000fe2000ff5e0ff */
[----:B------:R2:W-:Y:S01]  /*13330*/  LDGSTS.E.BYPASS.128 [R187], [R174.64], P0 ;  /* 0x00000000aebb7fae */ /* 0x0005e20008101c4a */
[----:B-1----:R-:W-:-:S02]  /*13340*/  IADD3 R170, P1, R18, UR6, RZ ;  /* 0x0000000612aa7c10 */ /* 0x002fc4000ff3e0ff */
[----:B------:R-:W-:Y:S01]  /*13350*/  LEA R183, R144, R157, 0xe ;  /* 0x0000009d90b77211 */ /* 0x000fe200078e70ff */
[----:B------:R1:W-:Y:S01]  /*13360*/  LDGSTS.E.BYPASS.128 [R181], [R176.64], P0 ;  /* 0x00000000b0b57fae */ /* 0x0003e20008101c4a */
[----:B------:R-:W-:Y:S02]  /*13370*/  IADD3.X R171, R21, UR7, RZ, P1, !PT ;  /* 0x0000000715ab7c10 */ /* 0x000fe40008ffe4ff */
[----:B------:R-:W-:Y:S01]  /*13380*/  IADD3 R70, P3, R16, UR6, RZ ;  /* 0x0000000610467c10 */ /* 0x000fe2000ff7e0ff */
[----:B------:R4:W-:Y:S01]  /*13390*/  LDGSTS.E.BYPASS.128 [R183], [R68.64], P0 ;  /* 0x0000000044b77fae */ /* 0x0009e20008101c4a */
[----:B------:R-:W-:Y:S02]  /*133a0*/  LEA R126, R144, 0x8000, 0xf ;  /* 0x00008000907e7811 */ /* 0x000fe400078e78ff */
[----:B---3--:R-:W-:Y:S02]  /*133b0*/  IADD3 R172, P1, R22, UR6, RZ ;  /* 0x0000000616ac7c10 */ /* 0x008fe4000ff3e0ff */
[----:B------:R-:W-:-:S02]  /*133c0*/  LEA R189, R144, R155, 0xe ;  /* 0x0000009b90bd7211 */ /* 0x000fc400078e70ff */
[----:B------:R-:W-:Y:S02]  /*133d0*/  IADD3.X R179, R17, UR7, RZ, P2, !PT ;  /* 0x0000000711b37c10 */ /* 0x000fe400097fe4ff */
[----:B------:R-:W-:Y:S02]  /*133e0*/  IADD3.X R71, R19, UR7, RZ, P3, !PT ;  /* 0x0000000713477c10 */ /* 0x000fe40009ffe4ff */
[----:B------:R-:W-:Y:S01]  /*133f0*/  IADD3 R185, R169, R126, RZ ;  /* 0x0000007ea9b97210 */ /* 0x000fe20007ffe0ff */
[----:B------:R3:W-:Y:S01]  /*13400*/  LDGSTS.E.BYPASS.128 [R189], [R178.64], P0 ;  /* 0x00000000b2bd7fae */ /* 0x0007e20008101c4a */
[----:B------:R-:W-:Y:S02]  /*13410*/  IADD3.X R173, R25, UR7, RZ, P1, !PT ;  /* 0x0000000719ad7c10 */ /* 0x000fe40008ffe4ff */
[----:B----4-:R-:W-:Y:S01]  /*13420*/  IADD3 R68, P1, R24, UR6, RZ ;  /* 0x0000000618447c10 */ /* 0x010fe2000ff3e0ff */
[----:B------:R-:W0:Y:S01]  /*13430*/  LDGDEPBAR ;  /* 0x00000000000079af */ /* 0x000e220000000000 */
[----:B--2---:R-:W-:-:S02]  /*13440*/  IADD3 R174, P2, R20, UR6, RZ ;  /* 0x0000000614ae7c10 */ /* 0x004fc4000ff5e0ff */
[-C--:B-1----:R-:W-:Y:S01]  /*13450*/  IADD3 R181, R167, R126.reuse, RZ ;  /* 0x0000007ea7b57210 */ /* 0x082fe20007ffe0ff */
[----:B------:R1:W-:Y:S01]  /*13460*/  LDGSTS.E.BYPASS.128 [R185], [R70.64], P0 ;  /* 0x0000000046b97fae */ /* 0x0003e20008101c4a */
[----:B------:R-:W-:Y:S02]  /*13470*/  IADD3.X R69, R27, UR7, RZ, P1, !PT ;  /* 0x000000071b457c10 */ /* 0x000fe40008ffe4ff */
[----:B------:R-:W-:Y:S01]  /*13480*/  IADD3.X R175, R23, UR7, RZ, P2, !PT ;  /* 0x0000000717af7c10 */ /* 0x000fe200097fe4ff */
[----:B------:R2:W-:Y:S01]  /*13490*/  LDGSTS.E.BYPASS.128 [R181], [R170.64], P0 ;  /* 0x00000000aab57fae */ /* 0x0005e20008101c4a */
[-C--:B------:R-:W-:Y:S02]  /*134a0*/  IADD3 R183, R165, R126.reuse, RZ ;  /* 0x0000007ea5b77210 */ /* 0x080fe40007ffe0ff */
[-C--:B---3--:R-:W-:Y:S02]  /*134b0*/  IADD3 R179, R163, R126.reuse, RZ ;  /* 0x0000007ea3b37210 */ /* 0x088fe40007ffe0ff */
[----:B------:R-:W-:Y:S01]  /*134c0*/  IADD3 R176, P2, R26, UR6, RZ ;  /* 0x000000061ab07c10 */ /* 0x000fe2000ff5e0ff */
[----:B------:R3:W-:Y:S01]  /*134d0*/  LDGSTS.E.BYPASS.128 [R183], [R174.64], P0 ;  /* 0x00000000aeb77fae */ /* 0x0007e20008101c4a */
[----:B------:R-:W-:-:S02]  /*134e0*/  IADD3 R187, R147, R126, RZ ;  /* 0x0000007e93bb7210 */ /* 0x000fc40007ffe0ff */
[----:B-1----:R-:W-:Y:S01]  /*134f0*/  IADD3 R70, P1, R28, UR6, RZ ;  /* 0x000000061c467c10 */ /* 0x002fe2000ff3e0ff */
[----:B------:R1:W-:Y:S01]  /*13500*/  LDGSTS.E.BYPASS.128 [R179], [R172.64], P0 ;  /* 0x00000000acb37fae */ /* 0x0003e20008101c4a */
[-C--:B------:R-:W-:Y:S02]  /*13510*/  IADD3 R185, R161, R126.reuse, RZ ;  /* 0x0000007ea1b97210 */ /* 0x080fe40007ffe0ff */
[----:B------:R-:W-:Y:S02]  /*13520*/  IADD3.X R71, R31, UR7, RZ, P1, !PT ;  /* 0x000000071f477c10 */ /* 0x000fe40008ffe4ff */
[----:B--2---:R-:W-:Y:S01]  /*13530*/  IADD3 R170, P1, R30, UR6, RZ ;  /* 0x000000061eaa7c10 */ /* 0x004fe2000ff3e0ff */
[----:B------:R2:W-:Y:S01]  /*13540*/  LDGSTS.E.BYPASS.128 [R185], [R68.64], P0 ;  /* 0x0000000044b97fae */ /* 0x0005e20008101c4a */
[----:B------:R-:W-:Y:S02]  /*13550*/  IADD3.X R177, R29, UR7, RZ, P2, !PT ;  /* 0x000000071db17c10 */ /* 0x000fe400097fe4ff */
[----:B------:R-:W-:-:S02]  /*13560*/  IADD3 R181, R159, R126, RZ ;  /* 0x0000007e9fb57210 */ /* 0x000fc40007ffe0ff */
[-C--:B---3--:R-:W-:Y:S02]  /*13570*/  IADD3 R183, R157, R126.reuse, RZ ;  /* 0x0000007e9db77210 */ /* 0x088fe40007ffe0ff */
[----:B------:R-:W-:Y:S01]  /*13580*/  IADD3.X R171, R33, UR7, RZ, P1, !PT ;  /* 0x0000000721ab7c10 */ /* 0x000fe20008ffe4ff */
[----:B------:R3:W-:Y:S01]  /*13590*/  LDGSTS.E.BYPASS.128 [R181], [R176.64], P0 ;  /* 0x00000000b0b57fae */ /* 0x0007e20008101c4a */
[----:B-1----:R-:W-:Y:S02]  /*135a0*/  IADD3 R172, P1, R34, UR6, RZ ;  /* 0x0000000622ac7c10 */ /* 0x002fe4000ff3e0ff */
[----:B------:R-:W-:Y:S01]  /*135b0*/  IADD3 R174, P2, R32, UR6, RZ ;  /* 0x0000000620ae7c10 */ /* 0x000fe2000ff5e0ff */
[----:B------:R1:W-:Y:S01]  /*135c0*/  LDGSTS.E.BYPASS.128 [R183], [R70.64], P0 ;  /* 0x0000000046b77fae */ /* 0x0003e20008101c4a */
[----:B------:R-:W-:Y:S02]  /*135d0*/  IADD3.X R173, R37, UR7, RZ, P1, !PT ;  /* 0x0000000725ad7c10 */ /* 0x000fe40008ffe4ff */
[----:B------:R-:W-:-:S02]  /*135e0*/  IADD3 R179, R155, R126, RZ ;  /* 0x0000007e9bb37210 */ /* 0x000fc40007ffe0ff */
[----:B------:R-:W-:Y:S02]  /*135f0*/  IADD3.X R175, R35, UR7, RZ, P2, !PT ;  /* 0x0000000723af7c10 */ /* 0x000fe400097fe4ff */
[-C--:B--2---:R-:W-:Y:S01]  /*13600*/  IADD3 R185, R154, R126.reuse, RZ ;  /* 0x0000007e9ab97210 */ /* 0x084fe20007ffe0ff */
[----:B------:R2:W-:Y:S01]  /*13610*/  LDGSTS.E.BYPASS.128 [R179], [R170.64], P0 ;  /* 0x00000000aab37fae */ /* 0x0005e20008101c4a */
[-C--:B---3--:R-:W-:Y:S02]  /*13620*/  IADD3 R181, R153, R126.reuse, RZ ;  /* 0x0000007e99b57210 */ /* 0x088fe40007ffe0ff */
[----:B------:R-:W-:Y:S01]  /*13630*/  IADD3 R176, P2, R38, UR6, RZ ;  /* 0x0000000626b07c10 */ /* 0x000fe2000ff5e0ff */
[----:B------:R3:W-:Y:S01]  /*13640*/  LDGSTS.E.BYPASS.128 [R185], [R174.64], P0 ;  /* 0x00000000aeb97fae */ /* 0x0007e20008101c4a */
[----:B-1----:R-:W-:Y:S02]  /*13650*/  IADD3 R70, P1, R36, UR6, RZ ;  /* 0x0000000624467c10 */ /* 0x002fe4000ff3e0ff */
[----:B------:R-:W-:Y:S01]  /*13660*/  IADD3 R183, R152, R126, RZ ;  /* 0x0000007e98b77210 */ /* 0x000fe20007ffe0ff */
[----:B------:R1:W-:Y:S01]  /*13670*/  LDGSTS.E.BYPASS.128 [R181], [R172.64], P0 ;  /* 0x00000000acb57fae */ /* 0x0003e20008101c4a */
[----:B------:R-:W-:-:S02]  /*13680*/  IADD3.X R71, R39, UR7, RZ, P1, !PT ;  /* 0x0000000727477c10 */ /* 0x000fc40008ffe4ff */
[----:B------:R-:W-:Y:S02]  /*13690*/  IADD3 R68, P1, R132, UR6, RZ ;  /* 0x0000000684447c10 */ /* 0x000fe4000ff3e0ff */
[----:B------:R-:W-:Y:S01]  /*136a0*/  IADD3.X R177, R133, UR7, RZ, P2, !PT ;  /* 0x0000000785b17c10 */ /* 0x000fe200097fe4ff */
[----:B------:R4:W-:Y:S01]  /*136b0*/  LDGSTS.E.BYPASS.128 [R183], [R70.64], P0 ;  /* 0x0000000046b77fae */ /* 0x0009e20008101c4a */
[----:B------:R-:W-:Y:S02]  /*136c0*/  IADD3.X R69, R134, UR7, RZ, P1, !PT ;  /* 0x0000000786457c10 */ /* 0x000fe40008ffe4ff */
[----:B--2---:R-:W-:Y:S02]  /*136d0*/  IADD3 R170, P1, R136, UR6, RZ ;  /* 0x0000000688aa7c10 */ /* 0x004fe4000ff3e0ff */
[----:B------:R-:W-:Y:S02]  /*136e0*/  IADD3 R179, R151, R126, RZ ;  /* 0x0000007e97b37210 */ /* 0x000fe40007ffe0ff */
[----:B-1----:R-:W-:-:S02]  /*136f0*/  IADD3 R172, P2, R138, UR6, RZ ;  /* 0x000000068aac7c10 */ /* 0x002fc4000ff5e0ff */
[----:B---3--:R-:W-:Y:S01]  /*13700*/  IADD3 R174, P3, R140, UR6, RZ ;  /* 0x000000068cae7c10 */ /* 0x008fe2000ff7e0ff */
[----:B------:R1:W-:Y:S01]  /*13710*/  LDGSTS.E.BYPASS.128 [R179], [R176.64], P0 ;  /* 0x00000000b0b37fae */ /* 0x0003e20008101c4a */
[-C--:B------:R-:W-:Y:S01]  /*13720*/  IADD3 R185, R150, R126.reuse, RZ ;  /* 0x0000007e96b97210 */ /* 0x080fe20007ffe0ff */
[-C--:B----4-:R-:W-:Y:S01]  /*13730*/  FFMA R71, R101, R61.reuse, R124 ;  /* 0x0000003d65477223 */ /* 0x090fe2000000007c */
[----:B------:R-:W-:Y:S01]  /*13740*/  IADD3.X R171, R135, UR7, RZ, P1, !PT ;  /* 0x0000000787ab7c10 */ /* 0x000fe20008ffe4ff */
[----:B------:R-:W-:Y:S01]  /*13750*/  FFMA R61, R41, R61, R60 ;  /* 0x0000003d293d7223 */ /* 0x000fe2000000003c */
[-C--:B------:R-:W-:Y:S01]  /*13760*/  IADD3 R181, R149, R126.reuse, RZ ;  /* 0x0000007e95b57210 */ /* 0x080fe20007ffe0ff */
[----:B------:R2:W-:Y:S01]  /*13770*/  LDGSTS.E.BYPASS.128 [R185], [R68.64], P0 ;  /* 0x0000000044b97fae */ /* 0x0005e20008101c4a */
[----:B------:R-:W-:Y:S01]  /*13780*/  IADD3.X R173, R137, UR7, RZ, P2, !PT ;  /* 0x0000000789ad7c10 */ /* 0x000fe200097fe4ff */
[----:B------:R-:W-:Y:S01]  /*13790*/  UIADD3 UR6, UP1, UR6, 0x100, URZ ;  /* 0x0000010006067890 */ /* 0x000fe2000ff3e03f */
[----:B------:R-:W-:Y:S01]  /*137a0*/  IADD3 R183, R148, R126, RZ ;  /* 0x0000007e94b77210 */ /* 0x000fe20007ffe0ff */
[----:B------:R3:W-:Y:S01]  /*137b0*/  LDGSTS.E.BYPASS.128 [R181], [R170.64], P0 ;  /* 0x00000000aab57fae */ /* 0x0007e20008101c4a */
[----:B------:R-:W-:Y:S01]  /*137c0*/  IADD3.X R175, R139, UR7, RZ, P3, !PT ;  /* 0x000000078baf7c10 */ /* 0x000fe20009ffe4ff */
[-C--:B-1----:R-:W-:Y:S01]  /*137d0*/  FFMA R177, R101, R53.reuse, R118 ;  /* 0x0000003565b17223 */ /* 0x082fe20000000076 */
[----:B------:R-:W-:Y:S01]  /*137e0*/  IADD3 R143, R143, 0x40, RZ ;  /* 0x000000408f8f7810 */ /* 0x000fe20007ffe0ff */
[----:B------:R3:W-:Y:S01]  /*137f0*/  LDGSTS.E.BYPASS.128 [R183], [R172.64], P0 ;  /* 0x00000000acb77fae */ /* 0x0007e20008101c4a */
[----:B------:R-:W-:Y:S01]  /*13800*/  FFMA R53, R41, R53, R52 ;  /* 0x0000003529357223 */ /* 0x000fe20000000034 */
[-C--:B------:R-:W-:Y:S01]  /*13810*/  FFMA R70, R102, R62.reuse, R71 ;  /* 0x0000003e66467223 */ /* 0x080fe20000000047 */
[----:B------:R-:W-:Y:S01]  /*13820*/  FFMA R62, R42, R62, R61 ;  /* 0x0000003e2a3e7223 */ /* 0x000fe2000000003d */
[----:B------:R3:W-:Y:S01]  /*13830*/  LDGSTS.E.BYPASS.128 [R187], [R174.64], P0 ;  /* 0x00000000aebb7fae */ /* 0x0007e20008101c4a */
[----:B------:R-:W-:Y:S01]  /*13840*/  ISETP.GE.U32.AND P0, PT, R143, 0x6c, PT ;  /* 0x0000006c8f00780c */ /* 0x000fe20003f06070 */
[-C--:B--2---:R-:W-:Y:S01]  /*13850*/  FFMA R69, R101, R77.reuse, R100 ;  /* 0x0000004d65457223 */ /* 0x084fe20000000064 */
[----:B------:R-:W-:Y:S01]  /*13860*/  FFMA R77, R41, R77, R76 ;  /* 0x0000004d294d7223 */ /* 0x000fe2000000004c */
[----:B------:R-:W0:Y:S01]  /*13870*/  LDGDEPBAR ;  /* 0x00000000000079af */ /* 0x000e220000000000 */
[-C--:B------:R-:W-:Y:S01]  /*13880*/  FFMA R101, R101, R81.reuse, R116 ;  /* 0x0000005165657223 */ /* 0x080fe20000000074 */
[----:B------:R-:W-:Y:S01]  /*13890*/  FFMA R41, R41, R81, R40 ;  /* 0x0000005129297223 */ /* 0x000fe20000000028 */
[C---:B------:R-:W-:Y:S01]  /*138a0*/  FFMA R116, R102.reuse, R78, R69 ;  /* 0x0000004e66747223 */ /* 0x040fe20000000045 */
[-C--:B------:R-:W-:Y:S01]  /*138b0*/  FFMA R100, R102, R54.reuse, R177 ;  /* 0x0000003666647223 */ /* 0x080fe200000000b1 */
[C---:B------:R-:W-:Y:S01]  /*138c0*/  FFMA R54, R42.reuse, R54, R53 ;  /* 0x000000362a367223 */ /* 0x040fe20000000035 */
[----:B------:R-:W-:Y:S01]  /*138d0*/  FFMA R78, R42, R78, R77 ;  /* 0x0000004e2a4e7223 */ /* 0x000fe2000000004d */
[-C--:B------:R-:W-:Y:S01]  /*138e0*/  FFMA R68, R102, R82.reuse, R101 ;  /* 0x0000005266447223 */ /* 0x080fe20000000065 */
[----:B------:R-:W-:Y:S01]  /*138f0*/  FFMA R42, R42, R82, R41 ;  /* 0x000000522a2a7223 */ /* 0x000fe20000000029 */
[----:B------:R-:W-:Y:S01]  /*13900*/  UIADD3.X UR7, URZ, UR7, URZ, UP1, !UPT ;  /* 0x000000073f077290 */ /* 0x000fe20008ffe43f */
[-C--:B------:R-:W-:Y:S01]  /*13910*/  FFMA R71, R103, R79.reuse, R116 ;  /* 0x0000004f67477223 */ /* 0x080fe20000000074 */
[----:B------:R-:W-:Y:S01]  /*13920*/  FFMA R79, R43, R79, R78 ;  /* 0x0000004f2b4f7223 */ /* 0x000fe2000000004e */
[C---:B------:R-:W-:Y:S01]  /*13930*/  FFMA R70, R103.reuse, R63, R70 ;  /* 0x0000003f67467223 */ /* 0x040fe20000000046 */
[C---:B------:R-:W-:Y:S01]  /*13940*/  FFMA R69, R103.reuse, R55, R100 ;  /* 0x0000003767457223 */ /* 0x040fe20000000064 */
[----:B------:R-:W-:Y:S01]  /*13950*/  FFMA R68, R103, R83, R68 ;  /* 0x0000005367447223 */ /* 0x000fe20000000044 */
[C---:B------:R-:W-:Y:S01]  /*13960*/  FFMA R78, R43.reuse, R63, R62 ;  /* 0x0000003f2b4e7223 */ /* 0x040fe2000000003e */
[C---:B------:R-:W-:Y:S01]  /*13970*/  FFMA R77, R43.reuse, R55, R54 ;  /* 0x000000372b4d7223 */ /* 0x040fe20000000036 */
[----:B------:R-:W-:Y:S01]  /*13980*/  FFMA R76, R43, R83, R42 ;  /* 0x000000532b4c7223 */ /* 0x000fe2000000002a */
[----:B------:R-:W-:-:S04]  /*13990*/  DEPBAR.LE SB0, 0x2 ;  /* 0x000080800000791a */ /* 0x000fc80000000000 */
[----:B------:R-:W-:Y:S06]  /*139a0*/  BAR.SYNC 0x0 ;  /* 0x0000000000007b1d */ /* 0x000fec0000000000 */
[----:B---3--:R-:W-:Y:S01]  /*139b0*/  @P0 CALL.REL.NOINC `(.L_x_0) ;  /* 0x0000001000000944 */ /* 0x008fe20003c00000 */
[----:B------:R-:W-:Y:S05]  /*139c0*/  BRA `(.L_x_1) ;  /* 0xfffee3f000007947 */ /* 0x000fea000383ffff */
.L_x_0:
[----:B------:R-:W1:Y:S01]  /*139d0*/  S2R R0, SR_TID.X ;  /* 0x0000000000007919 */ /* 0x000e620000002100 */
[----:B------:R-:W-:Y:S01]  /*139e0*/  ULDC UR4, c[0x0][0x180] ;  /* 0x0000600000047ab9 */ /* 0x000fe20000000800 */
[----:B------:R-:W-:-:S04]  /*139f0*/  DEPBAR.LE SB0, 0x0 ;  /* 0x000080000000791a */ /* 0x000fc80000000000 */
[----:B------:R-:W-:Y:S01]  /*13a00*/  UIMAD UR4, UR4, 0x32, URZ ;  /* 0x00000032040478a4 */ /* 0x000fe2000f8e023f */
[C---:B------:R-:W-:Y:S01]  /*13a10*/  LOP3.LUT R126, R142.reuse, 0x14, RZ, 0xfc, !PT ;  /* 0x000000148e7e7812 */ /* 0x040fe200078efcff */
[----:B------:R-:W-:Y:S01]  /*13a20*/  CS2R R60, SRZ ;  /* 0x00000000003c7805 */ /* 0x000fe2000001ff00 */
[C---:B------:R-:W-:Y:S01]  /*13a30*/  LOP3.LUT R118, R142.reuse, 0x4, RZ, 0xfc, !PT ;  /* 0x000000048e767812 */ /* 0x040fe200078efcff */
[----:B------:R-:W-:Y:S01]  /*13a40*/  CS2R R62, SRZ ;  /* 0x00000000003e7805 */ /* 0x000fe2000001ff00 */
[C---:B------:R-:W-:Y:S02]  /*13a50*/  LOP3.LUT R124, R142.reuse, 0x10, RZ, 0xfc, !PT ;  /* 0x000000108e7c7812 */ /* 0x040fe400078efcff */
[C---:B------:R-:W-:Y:S02]  /*13a60*/  LOP3.LUT R132, R142.reuse, 0x20, RZ, 0xfc, !PT ;  /* 0x000000208e847812 */ /* 0x040fe400078efcff */
[C---:B------:R-:W-:Y:S02]  /*13a70*/  LOP3.LUT R134, R142.reuse, 0x24, RZ, 0xfc, !PT ;  /* 0x000000248e867812 */ /* 0x040fe400078efcff */
[----:B------:R-:W-:-:S02]  /*13a80*/  LOP3.LUT R136, R142, 0x28, RZ, 0xfc, !PT ;  /* 0x000000288e887812 */ /* 0x000fc400078efcff */
[C---:B------:R-:W-:Y:S02]  /*13a90*/  LOP3.LUT R140, R142.reuse, 0x30, RZ, 0xfc, !PT ;  /* 0x000000308e8c7812 */ /* 0x040fe400078efcff */
[C---:B------:R-:W-:Y:S02]  /*13aa0*/  LOP3.LUT R138, R142.reuse, 0x2c, RZ, 0xfc, !PT ;  /* 0x0000002c8e8a7812 */ /* 0x040fe400078efcff */
[----:B------:R-:W-:Y:S02]  /*13ab0*/  LOP3.LUT R144, R142, 0x34, RZ, 0xfc, !PT ;  /* 0x000000348e907812 */ /* 0x000fe400078efcff */
[----:B-1----:R-:W-:Y:S02]  /*13ac0*/  SHF.R.U32.HI R2, RZ, 0x5, R0 ;  /* 0x00000005ff027819 */ /* 0x002fe40000011600 */
[----:B------:R-:W-:Y:S02]  /*13ad0*/  SHF.L.U32 R0, R0, 0x2, RZ ;  /* 0x0000000200007819 */ /* 0x000fe400000006ff */
[----:B------:R-:W-:-:S02]  /*13ae0*/  SGXT.U32 R2, R2, 0x2 ;  /* 0x000000020202781a */ /* 0x000fc40000000000 */
[----:B------:R-:W-:Y:S02]  /*13af0*/  LOP3.LUT R141, R141, 0x7c, R0, 0xf8, !PT ;  /* 0x0000007c8d8d7812 */ /* 0x000fe400078ef800 */
[----:B------:R-:W-:Y:S01]  /*13b00*/  LOP3.LUT R146, R142, 0x38, RZ, 0xfc, !PT ;  /* 0x000000388e927812 */ /* 0x000fe200078efcff */
[----:B------:R-:W-:Y:S01]  /*13b10*/  IMAD R145, R2, 0x210, R145 ;  /* 0x0000021002917824 */ /* 0x000fe200078e0291 */
[----:B------:R-:W-:Y:S06]  /*13b20*/  BAR.SYNC 0x0 ;  /* 0x0000000000007b1d */ /* 0x000fec0000000000 */
[----:B------:R-:W-:Y:S01]  /*13b30*/  SHF.L.U32 R0, R145, 0x2, RZ ;  /* 0x0000000291007819 */ /* 0x000fe200000006ff */
[----:B------:R1:W-:Y:S01]  /*13b40*/  STS.128 [R145.X4], R128 ;  /* 0x0000008091007388 */ /* 0x0003e20000004c00 */
[----:B------:R-:W-:-:S02]  /*13b50*/  ISETP.GE.AND P6, PT, R141, 0x80, PT ;  /* 0x000000808d00780c */ /* 0x000fc40003fc6270 */
[----:B------:R-:W-:Y:S01]  /*13b60*/  LOP3.LUT R148, R142, 0x3c, RZ, 0xfc, !PT ;  /* 0x0000003c8e947812 */ /* 0x000fe200078efcff */
[----:B------:R-:W-:Y:S01]  /*13b70*/  IMAD R0, R2, -0x630, R0 ;  /* 0xfffff9d002007824 */ /* 0x000fe200078e0200 */
[----:B------:R-:W-:Y:S01]  /*13b80*/  STS.128 [R145.X4+0x210], R108 ;  /* 0x0002106c91007388 */ /* 0x000fe20000004c00 */
[----:B------:R-:W-:Y:S02]  /*13b90*/  ISETP.LT.AND P0, PT, R142, UR4, !P6 ;  /* 0x000000048e007c0c */ /* 0x000fe4000f701270 */
[----:B------:R-:W-:Y:S01]  /*13ba0*/  MOV R2, 0x4 ;  /* 0x0000000400027802 */ /* 0x000fe20000000f00 */
[----:B------:R-:W-:Y:S01]  /*13bb0*/  STS.128 [R145.X4+0x420], R96 ;  /* 0x0004206091007388 */ /* 0x000fe20000004c00 */
[----:B------:R-:W-:Y:S02]  /*13bc0*/  P2R R3, PR, RZ, 0x1 ;  /* 0x00000001ff037803 */ /* 0x000fe40000000000 */
[----:B------:R-:W-:Y:S01]  /*13bd0*/  ISETP.LT.AND P4, PT, R118, UR4, !P6 ;  /* 0x0000000476007c0c */ /* 0x000fe2000f781270 */
[----:B------:R-:W-:Y:S01]  /*13be0*/  STS.128 [R145.X4+0x630], R56 ;  /* 0x0006303891007388 */ /* 0x000fe20000004c00 */
[----:B------:R-:W-:Y:S01]  /*13bf0*/  IMAD.WIDE R116, R141, R2, c[0x0][0x160] ;  /* 0x000058008d747625 */ /* 0x000fe200078e0202 */
[----:B-1----:R-:W-:-:S02]  /*13c00*/  LOP3.LUT R128, R142, 0x18, RZ, 0xfc, !PT ;  /* 0x000000188e807812 */ /* 0x002fc400078efcff */
[----:B------:R-:W-:Y:S06]  /*13c10*/  BAR.SYNC 0x0 ;  /* 0x0000000000007b1d */ /* 0x000fec0000000000 */
[----:B------:R-:W1:Y:S01]  /*13c20*/  LDS.128 R100, [R0] ;  /* 0x0000000000647984 */ /* 0x000e620000000c00 */
[----:B------:R-:W-:Y:S01]  /*13c30*/  CS2R R108, SRZ ;  /* 0x00000000006c7805 */ /* 0x000fe2000001ff00 */
[----:B------:R-:W-:Y:S01]  /*13c40*/  CS2R R110, SRZ ;  /* 0x00000000006e7805 */ /* 0x000fe2000001ff00 */
[----:B------:R-:W-:Y:S01]  /*13c50*/  LOP3.LUT R130, R142, 0x1c, RZ, 0xfc, !PT ;  /* 0x0000001c8e827812 */ /* 0x000fe200078efcff */
[----:B------:R-:W2:Y:S01]  /*13c60*/  LDS.128 R52, [R0+0x840] ;  /* 0x0008400000347984 */ /* 0x000ea20000000c00 */
[----:B------:R-:W-:Y:S01]  /*13c70*/  ISETP.LT.AND P1, PT, R124, UR4, !P6 ;  /* 0x000000047c007c0c */ /* 0x000fe2000f721270 */
[----:B------:R-:W-:Y:S01]  /*13c80*/  CS2R R56, SRZ ;  /* 0x0000000000387805 */ /* 0x000fe2000001ff00 */
[----:B------:R-:W-:Y:S01]  /*13c90*/  P2R R12, PR, RZ, 0x10 ;  /* 0x00000010ff0c7803 */ /* 0x000fe20000000000 */
[----:B------:R-:W3:Y:S01]  /*13ca0*/  LDS.128 R16, [R0+0x1080] ;  /* 0x0010800000107984 */ /* 0x000ee20000000c00 */
[----:B------:R-:W-:Y:S01]  /*13cb0*/  ISETP.LT.AND P5, PT, R134, UR4, !P6 ;  /* 0x0000000486007c0c */ /* 0x000fe2000f7a1270 */
[----:B------:R-:W-:-:S02]  /*13cc0*/  CS2R R58, SRZ ;  /* 0x00000000003a7805 */ /* 0x000fc4000001ff00 */
[----:B------:R-:W4:Y:S04]  /*13cd0*/  LDS.128 R4, [R0+0x18c0] ;  /* 0x0018c00000047984 */ /* 0x000f280000000c00 */
[----:B------:R-:W-:Y:S06]  /*13ce0*/  BAR.SYNC 0x0 ;  /* 0x0000000000007b1d */ /* 0x000fec0000000000 */
[----:B------:R-:W-:Y:S04]  /*13cf0*/  STS.128 [R145.X4], R92 ;  /* 0x0000005c91007388 */ /* 0x000fe80000004c00 */
[----:B------:R-:W-:Y:S04]  /*13d00*/  STS.128 [R145.X4+0x210], R104 ;  /* 0x0002106891007388 */ /* 0x000fe80000004c00 */
[----:B------:R-:W-:Y:S04]  /*13d10*/  STS.128 [R145.X4+0x420], R112 ;  /* 0x0004207091007388 */ /* 0x000fe80000004c00 */
[----:B------:R-:W-:Y:S04]  /*13d20*/  STS.128 [R145.X4+0x630], R84 ;  /* 0x0006305491007388 */ /* 0x000fe80000004c00 */
[----:B------:R-:W-:Y:S06]  /*13d30*/  BAR.SYNC 0x0 ;  /* 0x0000000000007b1d */ /* 0x000fec0000000000 */
[----:B------:R-:W5:Y:S01]  /*13d40*/  LDS.128 R96, [R0] ;  /* 0x0000000000607984 */ /* 0x000f620000000c00 */
[----:B------:R-:W-:Y:S01]  /*13d50*/  CS2R R104, SRZ ;  /* 0x0000000000687805 */ /* 0x000fe2000001ff00 */
[----:B------:R-:W-:Y:S01]  /*13d60*/  CS2R R112, SRZ ;  /* 0x0000000000707805 */ /* 0x000fe2000001ff00 */
[----:B------:R-:W-:Y:S01]  /*13d70*/  CS2R R114, SRZ ;  /* 0x0000000000727805 */ /* 0x000fe2000001ff00 */
[----:B------:R-:W1:Y:S01]  /*13d80*/  LDS.128 R40, [R0+0x840] ;  /* 0x0008400000287984 */ /* 0x000e620000000c00 */
[----:B------:R-:W-:Y:S01]  /*13d90*/  CS2R R106, SRZ ;  /* 0x00000000006a7805 */ /* 0x000fe2000001ff00 */
[----:B------:R-:W-:Y:S01]  /*13da0*/  CS2R R84, SRZ ;  /* 0x0000000000547805 */ /* 0x000fe2000001ff00 */
[----:B------:R-:W-:Y:S01]  /*13db0*/  CS2R R86, SRZ ;  /* 0x0000000000567805 */ /* 0x000fe2000001ff00 */
[----:B------:R-:W1:Y:S01]  /*13dc0*/  LDS.128 R20, [R0+0x1080] ;  /* 0x0010800000147984 */ /* 0x000e620000000c00 */
[----:B------:R-:W-:Y:S01]  /*13dd0*/  CS2R R92, SRZ ;  /* 0x00000000005c7805 */ /* 0x000fe2000001ff00 */
[----:B------:R-:W-:-:S02]  /*13de0*/  CS2R R94, SRZ ;  /* 0x00000000005e7805 */ /* 0x000fc4000001ff00 */
[----:B------:R-:W1:Y:S04]  /*13df0*/  LDS.128 R8, [R0+0x18c0] ;  /* 0x0018c00000087984 */ /* 0x000e680000000c00 */
[----:B------:R-:W-:Y:S06]  /*13e00*/  BAR.SYNC 0x0 ;  /* 0x0000000000007b1d */ /* 0x000fec0000000000 */
[----:B------:R-:W-:Y:S04]  /*13e10*/  STS.128 [R145.X4], R72 ;  /* 0x0000004891007388 */ /* 0x000fe80000004c00 */
[----:B------:R-:W-:Y:S04]  /*13e20*/  STS.128 [R145.X4+0x210], R64 ;  /* 0x0002104091007388 */ /* 0x000fe80000004c00 */
[----:B------:R-:W-:Y:S04]  /*13e30*/  STS.128 [R145.X4+0x420], R88 ;  /* 0x0004205891007388 */ /* 0x000fe80000004c00 */
[----:B------:R-:W-:Y:S04]  /*13e40*/  STS.128 [R145.X4+0x630], R120 ;  /* 0x0006307891007388 */ /* 0x000fe80000004c00 */
[----:B------:R-:W-:Y:S06]  /*13e50*/  BAR.SYNC 0x0 ;  /* 0x0000000000007b1d */ /* 0x000fec0000000000 */
[----:B------:R-:W1:Y:S01]  /*13e60*/  LDS.128 R80, [R0] ;  /* 0x0000000000507984 */ /* 0x000e620000000c00 */
[----:B------:R-:W-:Y:S01]  /*13e70*/  CS2R R72, SRZ ;  /* 0x0000000000487805 */ /* 0x000fe2000001ff00 */
[----:B------:R-:W-:Y:S01]  /*13e80*/  CS2R R88, SRZ ;  /* 0x0000000000587805 */ /* 0x000fe2000001ff00 */
[----:B------:R-:W-:Y:S01]  /*13e90*/  CS2R R90, SRZ ;  /* 0x00000000005a7805 */ /* 0x000fe2000001ff00 */
[----:B------:R-:W1:Y:S01]  /*13ea0*/  LDS.128 R24, [R0+0x840] ;  /* 0x0008400000187984 */ /* 0x000e620000000c00 */
[----:B------:R-:W-:Y:S01]  /*13eb0*/  CS2R R74, SRZ ;  /* 0x00000000004a7805 */ /* 0x000fe2000001ff00 */
[C---:B------:R-:W-:Y:S01]  /*13ec0*/  LOP3.LUT R120, R142.reuse, 0x8, RZ, 0xfc, !PT ;  /* 0x000000088e787812 */ /* 0x040fe200078efcff */
[----:B------:R-:W-:Y:S01]  /*13ed0*/  CS2R R64, SRZ ;  /* 0x0000000000407805 */ /* 0x000fe2000001ff00 */
[----:B------:R-:W1:Y:S01]  /*13ee0*/  LDS.128 R28, [R0+0x1080] ;  /* 0x00108000001c7984 */ /* 0x000e620000000c00 */
[----:B------:R-:W-:Y:S01]  /*13ef0*/  LOP3.LUT R122, R142, 0xc, RZ, 0xfc, !PT ;  /* 0x0000000c8e7a7812 */ /* 0x000fe200078efcff */
[----:B------:R-:W-:-:S02]  /*13f00*/  CS2R R66, SRZ ;  /* 0x0000000000427805 */ /* 0x000fc4000001ff00 */
[----:B------:R-:W-:Y:S04]  /*13f10*/  LDS.128 R32, [R0+0x18c0] ;  /* 0x0018c00000207984 */ /* 0x000fe80000000c00 */
[----:B------:R-:W-:Y:S06]  /*13f20*/  BAR.SYNC 0x0 ;  /* 0x0000000000007b1d */ /* 0x000fec0000000000 */
[----:B------:R-:W-:Y:S04]  /*13f30*/  STS.128 [R145.X4], R48 ;  /* 0x0000003091007388 */ /* 0x000fe80000004c00 */
[----:B------:R-:W-:Y:S04]  /*13f40*/  STS.128 [R145.X4+0x210], R44 ;  /* 0x0002102c91007388 */ /* 0x000fe80000004c00 */
[----:B------:R-:W-:Y:S04]  /*13f50*/  STS.128 [R145.X4+0x420], R68 ;  /* 0x0004204491007388 */ /* 0x000fe80000004c00 */
[----:B------:R-:W-:Y:S04]  /*13f60*/  STS.128 [R145.X4+0x630], R76 ;  /* 0x0006304c91007388 */ /* 0x000fe80000004c00 */
[----:B------:R-:W-:Y:S06]  /*13f70*/  BAR.SYNC 0x0 ;  /* 0x0000000000007b1d */ /* 0x000fec0000000000 */
[----:B------:R-:W1:Y:S01]  /*13f80*/  @P0 LDG.E.EL.128 R112, [R116.64] ;  /* 0x0000000a74700981 */ /* 0x000e62000c2e1d00 */
[----:B------:R-:W-:Y:S01]  /*13f90*/  ISETP.LT.AND P0, PT, R126, UR4, !P6 ;  /* 0x000000047e007c0c */ /* 0x000fe2000f701270 */
[----:B------:R-:W-:Y:S01]  /*13fa0*/  CS2R R68, SRZ ;  /* 0x0000000000447805 */ /* 0x000fe2000001ff00 */
[----:B------:R-:W-:Y:S01]  /*13fb0*/  ISETP.LT.AND P3, PT, R120, UR4, !P6 ;  /* 0x0000000478007c0c */ /* 0x000fe2000f761270 */
[----:B------:R-:W2:Y:S01]  /*13fc0*/  @P4 LDG.E.EL.128 R108, [R116.64] ;  /* 0x0000000a746c4981 */ /* 0x000ea2000c2e1d00 */
[----:B------:R-:W-:Y:S01]  /*13fd0*/  P2R R131, PR, RZ, 0x1 ;  /* 0x00000001ff837803 */ /* 0x000fe20000000000 */
[----:B------:R-:W-:Y:S01]  /*13fe0*/  CS2R R76, SRZ ;  /* 0x00000000004c7805 */ /* 0x000fe2000001ff00 */
[----:B------:R-:W-:Y:S01]  /*13ff0*/  ISETP.LT.AND P2, PT, R122, UR4, !P6 ;  /* 0x000000047a007c0c */ /* 0x000fe2000f741270 */
[----:B------:R-:W-:Y:S01]  /*14000*/  CS2R R78, SRZ ;  /* 0x00000000004e7805 */ /* 0x000fe2000001ff00 */
[----:B------:R-:W5:Y:S01]  /*14010*/  @P1 LDG.E.EL.128 R88, [R116.64] ;  /* 0x0000000a74581981 */ /* 0x000f62000c2e1d00 */
[----:B------:R-:W-:Y:S01]  /*14020*/  CS2R R70, SRZ ;  /* 0x0000000000467805 */ /* 0x000fe2000001ff00 */
[----:B------:R-:W-:Y:S01]  /*14030*/  P2R R129, PR, RZ, 0x2 ;  /* 0x00000002ff817803 */ /* 0x000fe20000000000 */
[----:B------:R-:W-:Y:S01]  /*14040*/  CS2R R48, SRZ ;  /* 0x0000000000307805 */ /* 0x000fe2000001ff00 */
[----:B------:R-:W-:Y:S01]  /*14050*/  CS2R R50, SRZ ;  /* 0x0000000000327805 */ /* 0x000fe2000001ff00 */
[----:B------:R-:W3:Y:S01]  /*14060*/  @P0 LDG.E.EL.128 R84, [R116.64] ;  /* 0x0000000a74540981 */ /* 0x000ee2000c2e1d00 */
[----:B------:R-:W-:-:S03]  /*14070*/  ISETP.LT.AND P0, PT, R128, UR4, !P6 ;  /* 0x0000000480007c0c */ /* 0x000fc6000f701270 */
[----:B------:R-:W3:Y:S01]  /*14080*/  @P3 LDG.E.EL.128 R104, [R116.64] ;  /* 0x0000000a74683981 */ /* 0x000ee2000c2e1d00 */
[----:B------:R-:W-:-:S03]  /*14090*/  P2R R133, PR, RZ, 0x1 ;  /* 0x00000001ff857803 */ /* 0x000fc60000000000 */
[----:B------:R-:W4:Y:S01]  /*140a0*/  @P2 LDG.E.EL.128 R92, [R116.64] ;  /* 0x0000000a745c2981 */ /* 0x000f22000c2e1d00 */
[----:B------:R-:W-:Y:S01]  /*140b0*/  CS2R R44, SRZ ;  /* 0x00000000002c7805 */ /* 0x000fe2000001ff00 */
[----:B------:R-:W-:Y:S01]  /*140c0*/  CS2R R46, SRZ ;  /* 0x00000000002e7805 */ /* 0x000fe2000001ff00 */
[----:B------:R-:W-:Y:S01]  /*140d0*/  CS2R R36, SRZ ;  /* 0x0000000000247805 */ /* 0x000fe2000001ff00 */
[----:B------:R-:W-:Y:S01]  /*140e0*/  CS2R R38, SRZ ;  /* 0x0000000000267805 */ /* 0x000fe2000001ff00 */
[----:B------:R-:W5:Y:S04]  /*140f0*/  @P5 LDG.E.EL.128 R60, [R116.64] ;  /* 0x0000000a743c5981 */ /* 0x000f68000c2e1d00 */
[----:B------:R-:W5:Y:S01]  /*14100*/  @P0 LDG.E.EL.128 R76, [R116.64] ;  /* 0x0000000a744c0981 */ /* 0x000f62000c2e1d00 */
[----:B------:R-:W-:-:S13]  /*14110*/  ISETP.LT.AND P0, PT, R130, UR4, !P6 ;  /* 0x0000000482007c0c */ /* 0x000fda000f701270 */
[----:B------:R-:W5:Y:S01]  /*14120*/  @P0 LDG.E.EL.128 R72, [R116.64] ;  /* 0x0000000a74480981 */ /* 0x000f62000c2e1d00 */
[----:B------:R-:W-:Y:S02]  /*14130*/  P2R R135, PR, RZ, 0x1 ;  /* 0x00000001ff877803 */ /* 0x000fe40000000000 */
[----:B------:R-:W-:Y:S02]  /*14140*/  ISETP.LT.AND P0, PT, R132, UR4, !P6 ;  /* 0x0000000484007c0c */ /* 0x000fe4000f701270 */
[----:B------:R-:W-:Y:S02]  /*14150*/  P2R R14, PR, RZ, 0x4 ;  /* 0x00000004ff0e7803 */ /* 0x000fe40000000000 */
[----:B------:R-:W-:Y:S02]  /*14160*/  P2R R13, PR, RZ, 0x8 ;  /* 0x00000008ff0d7803 */ /* 0x000fe40000000000 */
[----:B------:R-:W-:Y:S02]  /*14170*/  ISETP.LT.AND P4, PT, R136, UR4, !P6 ;  /* 0x0000000488007c0c */ /* 0x000fe4000f781270 */
[----:B------:R-:W-:-:S02]  /*14180*/  ISETP.LT.AND P2, PT, R140, UR4, !P6 ;  /* 0x000000048c007c0c */ /* 0x000fc4000f741270 */
[----:B------:R-:W-:-:S03]  /*14190*/  ISETP.LT.AND P3, PT, R138, UR4, !P6 ;  /* 0x000000048a007c0c */ /* 0x000fc6000f761270 */
[----:B------:R-:W5:Y:S01]  /*141a0*/  @P0 LDG.E.EL.128 R68, [R116.64] ;  /* 0x0000000a74440981 */ /* 0x000f62000c2e1d00 */
[----:B------:R-:W-:Y:S02]  /*141b0*/  ISETP.LT.AND P1, PT, R144, UR4, !P6 ;  /* 0x0000000490007c0c */ /* 0x000fe4000f721270 */
[----:B------:R-:W-:Y:S02]  /*141c0*/  P2R R137, PR, RZ, 0x1 ;  /* 0x00000001ff897803 */ /* 0x000fe40000000000 */
[----:B------:R-:W-:Y:S01]  /*141d0*/  ISETP.LT.AND P0, PT, R146, UR4, !P6 ;  /* 0x0000000492007c0c */ /* 0x000fe2000f701270 */
[----:B------:R-:W5:Y:S01]  /*141e0*/  @P4 LDG.E.EL.128 R64, [R116.64] ;  /* 0x0000000a74404981 */ /* 0x000f62000c2e1d00 */
[----:B------:R-:W-:-:S03]  /*141f0*/  ISETP.LT.AND P6, PT, R148, UR4, !P6 ;  /* 0x0000000494007c0c */ /* 0x000fc6000f7c1270 */
[----:B------:R-:W5:Y:S01]  /*14200*/  @P2 LDG.E.EL.128 R48, [R116.64] ;  /* 0x0000000a74302981 */ /* 0x000f62000c2e1d00 */
[----:B------:R-:W-:-:S03]  /*14210*/  P2R R127, PR, RZ, 0x20 ;  /* 0x00000020ff7f7803 */ /* 0x000fc60000000000 */
[----:B------:R-:W5:Y:S01]  /*14220*/  @P3 LDG.E.EL.128 R56, [R116.64] ;  /* 0x0000000a74383981 */ /* 0x000f62000c2e1d00 */
[----:B------:R-:W-:-:S03]  /*14230*/  P2R R125, PR, RZ, 0x10 ;  /* 0x00000010ff7d7803 */ /* 0x000fc60000000000 */
[----:B------:R-:W5:Y:S01]  /*14240*/  @P1 LDG.E.EL.128 R44, [R116.64] ;  /* 0x0000000a742c1981 */ /* 0x000f62000c2e1d00 */
[----:B------:R-:W-:Y:S02]  /*14250*/  P2R R123, PR, RZ, 0x8 ;  /* 0x00000008ff7b7803 */ /* 0x000fe40000000000 */
[----:B------:R-:W-:Y:S01]  /*14260*/  ISETP.NE.AND P5, PT, R14, RZ, PT ;  /* 0x000000ff0e00720c */ /* 0x000fe20003fa5270 */
[----:B------:R-:W5:Y:S01]  /*14270*/  @P0 LDG.E.EL.128 R36, [R116.64] ;  /* 0x0000000a74240981 */ /* 0x000f62000c2e1d00 */
[----:B------:R-:W-:Y:S01]  /*14280*/  ISETP.NE.AND P4, PT, R13, RZ, PT ;  /* 0x000000ff0d00720c */ /* 0x000fe20003f85270 */
[----:B------:R-:W-:Y:S01]  /*14290*/  CS2R R14, SRZ ;  /* 0x00000000000e7805 */ /* 0x000fe2000001ff00 */
[----:B------:R-:W-:Y:S02]  /*142a0*/  ISETP.NE.AND P3, PT, R12, RZ, PT ;  /* 0x000000ff0c00720c */ /* 0x000fe40003f65270 */
[----:B------:R-:W-:-:S06]  /*142b0*/  CS2R R12, SRZ ;  /* 0x00000000000c7805 */ /* 0x000fcc000001ff00 */
[----:B------:R-:W5:Y:S01]  /*142c0*/  @P6 LDG.E.EL.128 R12, [R116.64] ;  /* 0x0000000a740c6981 */ /* 0x000f62000c2e1d00 */
[----:B------:R-:W-:Y:S02]  /*142d0*/  P2R R121, PR, RZ, 0x4 ;  /* 0x00000004ff797803 */ /* 0x000fe40000000000 */
[----:B------:R-:W-:Y:S02]  /*142e0*/  ISETP.NE.AND P2, PT, R3, RZ, PT ;  /* 0x000000ff0300720c */ /* 0x000fe40003f45270 */
[-C--:B------:R-:W-:Y:S02]  /*142f0*/  LEA R3, R142, R141.reuse, 0x7 ;  /* 0x0000008d8e037211 */ /* 0x080fe400078e38ff */
[----:B------:R-:W-:Y:S02]  /*14300*/  P2R R119, PR, RZ, 0x2 ;  /* 0x00000002ff777803 */ /* 0x000fe40000000000 */
[----:B------:R-:W-:Y:S01]  /*14310*/  ISETP.NE.AND P1, PT, R129, RZ, PT ;  /* 0x000000ff8100720c */ /* 0x000fe20003f25270 */
[----:B-1----:R-:W-:Y:S01]  /*14320*/  FADD R112, R100, R112 ;  /* 0x0000007064707221 */ /* 0x002fe20000000000 */
[----:B------:R-:W-:Y:S01]  /*14330*/  FADD R113, R101, R113 ;  /* 0x0000007165717221 */ /* 0x000fe20000000000 */
[----:B------:R-:W-:Y:S01]  /*14340*/  IMAD.WIDE R100, R3, R2, c[0x0][0x178] ;  /* 0x00005e0003647625 */ /* 0x000fe200078e0202 */
[----:B------:R-:W-:Y:S01]  /*14350*/  LEA R3, R118, R141, 0x7 ;  /* 0x0000008d76037211 */ /* 0x000fe200078e38ff */
[----:B--2---:R-:W-:Y:S01]  /*14360*/  FADD R108, R52, R108 ;  /* 0x0000006c346c7221 */ /* 0x004fe20000000000 */
[----:B------:R-:W-:-:S03]  /*14370*/  FADD R109, R53, R109 ;  /* 0x0000006d356d7221 */ /* 0x000fc60000000000 */
[-C--:B------:R-:W-:Y:S01]  /*14380*/  IMAD.WIDE R52, R3, R2.reuse, c[0x0][0x178] ;  /* 0x00005e0003347625 */ /* 0x080fe200078e0202 */
[-C--:B------:R-:W-:Y:S01]  /*14390*/  LEA R3, R120, R141.reuse, 0x7 ;  /* 0x0000008d78037211 */ /* 0x080fe200078e38ff */
[----:B------:R-:W-:Y:S01]  /*143a0*/  FADD R114, R102, R114 ;  /* 0x0000007266727221 */ /* 0x000fe20000000000 */
[----:B------:R-:W-:Y:S01]  /*143b0*/  FADD R115, R103, R115 ;  /* 0x0000007367737221 */ /* 0x000fe20000000000 */
[----:B------:R-:W-:Y:S01]  /*143c0*/  FADD R110, R54, R110 ;  /* 0x0000006e366e7221 */ /* 0x000fe20000000000 */
[----:B------:R-:W-:Y:S01]  /*143d0*/  FADD R111, R55, R111 ;  /* 0x0000006f376f7221 */ /* 0x000fe20000000000 */
[----:B---3--:R-:W-:Y:S01]  /*143e0*/  FADD R104, R16, R104 ;  /* 0x0000006810687221 */ /* 0x008fe20000000000 */
[----:B------:R-:W-:Y:S01]  /*143f0*/  FADD R105, R17, R105 ;  /* 0x0000006911697221 */ /* 0x000fe20000000000 */
[-C--:B------:R-:W-:Y:S01]  /*14400*/  IMAD.WIDE R16, R3, R2.reuse, c[0x0][0x178] ;  /* 0x00005e0003107625 */ /* 0x080fe200078e0202 */
[-C--:B------:R-:W-:Y:S01]  /*14410*/  LEA R3, R122, R141.reuse, 0x7 ;  /* 0x0000008d7a037211 */ /* 0x080fe200078e38ff */
[----:B------:R-:W-:Y:S01]  /*14420*/  FADD R106, R18, R106 ;  /* 0x0000006a126a7221 */ /* 0x000fe20000000000 */
[----:B------:R-:W-:Y:S01]  /*14430*/  FADD R107, R19, R107 ;  /* 0x0000006b136b7221 */ /* 0x000fe20000000000 */
[----:B----4-:R-:W-:Y:S01]  /*14440*/  FADD R92, R4, R92 ;  /* 0x0000005c045c7221 */ /* 0x010fe20000000000 */
[----:B------:R-:W-:Y:S01]  /*14450*/  FADD R93, R5, R93 ;  /* 0x0000005d055d7221 */ /* 0x000fe20000000000 */
[----:B------:R-:W-:Y:S01]  /*14460*/  FADD R94, R6, R94 ;  /* 0x0000005e065e7221 */ /* 0x000fe20000000000 */
[----:B------:R-:W-:Y:S01]  /*14470*/  FADD R95, R7, R95 ;  /* 0x0000005f075f7221 */ /* 0x000fe20000000000 */
[----:B------:R-:W-:Y:S01]  /*14480*/  IMAD.WIDE R4, R3, R2, c[0x0][0x178] ;  /* 0x00005e0003047625 */ /* 0x000fe200078e0202 */
[-C--:B------:R-:W-:Y:S01]  /*14490*/  LEA R7, R124, R141.reuse, 0x7 ;  /* 0x0000008d7c077211 */ /* 0x080fe200078e38ff */
[----:B------:R-:W-:Y:S01]  /*144a0*/  @P2 STG.E.128 [R100.64], R112 ;  /* 0x0000007064002986 */ /* 0x000fe2000c101d0a */
[----:B------:R-:W-:-:S02]  /*144b0*/  LEA R3, R126, R141, 0x7 ;  /* 0x0000008d7e037211 */ /* 0x000fc400078e38ff */
[----:B------:R-:W-:Y:S01]  /*144c0*/  ISETP.NE.AND P2, PT, R131, RZ, PT ;  /* 0x000000ff8300720c */ /* 0x000fe20003f45270 */
[----:B------:R-:W-:Y:S01]  /*144d0*/  @P3 STG.E.128 [R52.64], R108 ;  /* 0x0000006c34003986 */ /* 0x000fe2000c101d0a */
[----:B------:R-:W-:Y:S01]  /*144e0*/  ISETP.NE.AND P3, PT, R133, RZ, PT ;  /* 0x000000ff8500720c */ /* 0x000fe20003f65270 */
[----:B-----5:R-:W-:Y:S02]  /*144f0*/  FADD R88, R96, R88 ;  /* 0x0000005860587221 */ /* 0x020fe40000000000 */
[----:B------:R-:W-:Y:S01]  /*14500*/  @P4 STG.E.128 [R16.64], R104 ;  /* 0x0000006810004986 */ /* 0x000fe2000c101d0a */
[----:B------:R-:W-:Y:S01]  /*14510*/  FADD R89, R97, R89 ;  /* 0x0000005961597221 */ /* 0x000fe20000000000 */
[----:B------:R-:W-:Y:S01]  /*14520*/  FADD R90, R98, R90 ;  /* 0x0000005a625a7221 */ /* 0x000fe20000000000 */
[----:B------:R-:W-:Y:S01]  /*14530*/  FADD R91, R99, R91 ;  /* 0x0000005b635b7221 */ /* 0x000fe20000000000 */
[----:B------:R1:W-:Y:S01]  /*14540*/  @P5 STG.E.128 [R4.64], R92 ;  /* 0x0000005c04005986 */ /* 0x0003e2000c101d0a */
[-C--:B------:R-:W-:Y:S01]  /*14550*/  IMAD.WIDE R6, R7, R2.reuse, c[0x0][0x178] ;  /* 0x00005e0007067625 */ /* 0x080fe200078e0202 */
[----:B------:R-:W-:Y:S01]  /*14560*/  FADD R40, R40, R84 ;  /* 0x0000005428287221 */ /* 0x000fe20000000000 */
[----:B------:R-:W-:Y:S01]  /*14570*/  FADD R41, R41, R85 ;  /* 0x0000005529297221 */ /* 0x000fe20000000000 */
[----:B------:R-:W-:Y:S01]  /*14580*/  FADD R42, R42, R86 ;  /* 0x000000562a2a7221 */ /* 0x000fe20000000000 */
[----:B------:R-:W-:Y:S01]  /*14590*/  FADD R43, R43, R87 ;  /* 0x000000572b2b7221 */ /* 0x000fe20000000000 */
[----:B------:R2:W-:Y:S01]  /*145a0*/  @P1 STG.E.128 [R6.64], R88 ;  /* 0x0000005806001986 */ /* 0x0005e2000c101d0a */
[----:B------:R-:W-:Y:S01]  /*145b0*/  FADD R20, R20, R76 ;  /* 0x0000004c14147221 */ /* 0x000fe20000000000 */
[----:B------:R-:W-:Y:S01]  /*145c0*/  FADD R21, R21, R77 ;  /* 0x0000004d15157221 */ /* 0x000fe20000000000 */
[----:B------:R-:W-:Y:S01]  /*145d0*/  FADD R22, R22, R78 ;  /* 0x0000004e16167221 */ /* 0x000fe20000000000 */
[----:B------:R-:W-:Y:S01]  /*145e0*/  FADD R23, R23, R79 ;  /* 0x0000004f17177221 */ /* 0x000fe20000000000 */
[----:B------:R-:W-:Y:S01]  /*145f0*/  FADD R72, R8, R72 ;  /* 0x0000004808487221 */ /* 0x000fe20000000000 */
[----:B------:R-:W-:Y:S01]  /*14600*/  FADD R73, R9, R73 ;  /* 0x0000004909497221 */ /* 0x000fe20000000000 */
[----:B------:R-:W-:Y:S01]  /*14610*/  FADD R74, R10, R74 ;  /* 0x0000004a0a4a7221 */ /* 0x000fe20000000000 */
[----:B------:R-:W-:Y:S01]  /*14620*/  FADD R75, R11, R75 ;  /* 0x0000004b0b4b7221 */ /* 0x000fe20000000000 */
[----:B------:R-:W-:Y:S01]  /*14630*/  LDS.128 R16, [R0+0x840] ;  /* 0x0008400000107984 */ /* 0x000fe20000000c00 */
[----:B-1----:R-:W-:Y:S01]  /*14640*/  IMAD.WIDE R4, R3, R2, c[0x0][0x178] ;  /* 0x00005e0003047625 */ /* 0x002fe200078e0202 */
[----:B------:R-:W-:-:S02]  /*14650*/  LEA R3, R128, R141, 0x7 ;  /* 0x0000008d80037211 */ /* 0x000fc400078e38ff */
[----:B------:R-:W1:Y:S03]  /*14660*/  LDS.128 R8, [R0] ;  /* 0x0000000000087984 */ /* 0x000e660000000c00 */
[----:B--2---:R-:W-:Y:S01]  /*14670*/  IMAD.WIDE R6, R3, R2, c[0x0][0x178] ;  /* 0x00005e0003067625 */ /* 0x004fe200078e0202 */
[----:B------:R2:W-:Y:S04]  /*14680*/  @P2 STG.E.128 [R4.64], R40 ;  /* 0x0000002804002986 */ /* 0x0005e8000c101d0a */
[----:B------:R3:W-:Y:S04]  /*14690*/  @P3 STG.E.128 [R6.64], R20 ;  /* 0x0000001406003986 */ /* 0x0007e8000c101d0a */
[----:B------:R-:W4:Y:S01]  /*146a0*/  LDS.128 R20, [R0+0x1080] ;  /* 0x0010800000147984 */ /* 0x000f220000000c00 */
[----:B------:R-:W-:-:S03]  /*146b0*/  LEA R3, R130, R141, 0x7 ;  /* 0x0000008d82037211 */ /* 0x000fc600078e38ff */
[----:B------:R-:W5:Y:S01]  /*146c0*/  LDS.128 R40, [R0+0x18c0] ;  /* 0x0018c00000287984 */ /* 0x000f620000000c00 */
[----:B------:R-:W-:Y:S02]  /*146d0*/  ISETP.NE.AND P4, PT, R135, RZ, PT ;  /* 0x000000ff8700720c */ /* 0x000fe40003f85270 */
[----:B------:R-:W-:Y:S01]  /*146e0*/  ISETP.NE.AND P5, PT, R137, RZ, PT ;  /* 0x000000ff8900720c */ /* 0x000fe20003fa5270 */
[-C--:B--2---:R-:W-:Y:S01]  /*146f0*/  IMAD.WIDE R4, R3, R2.reuse, c[0x0][0x178] ;  /* 0x00005e0003047625 */ /* 0x084fe200078e0202 */
[----:B------:R-:W-:Y:S01]  /*14700*/  LEA R3, R132, R141, 0x7 ;  /* 0x0000008d84037211 */ /* 0x000fe200078e38ff */
[----:B------:R-:W-:Y:S01]  /*14710*/  FADD R80, R80, R68 ;  /* 0x0000004450507221 */ /* 0x000fe20000000000 */
[----:B------:R-:W-:Y:S01]  /*14720*/  FADD R81, R81, R69 ;  /* 0x0000004551517221 */ /* 0x000fe20000000000 */
[----:B------:R-:W-:Y:S01]  /*14730*/  FADD R82, R82, R70 ;  /* 0x0000004652527221 */ /* 0x000fe20000000000 */
[----:B------:R-:W-:Y:S01]  /*14740*/  FADD R83, R83, R71 ;  /* 0x0000004753537221 */ /* 0x000fe20000000000 */
[----:B---3--:R-:W-:-:S04]  /*14750*/  IMAD.WIDE R6, R3, R2, c[0x0][0x178] ;  /* 0x00005e0003067625 */ /* 0x008fc800078e0202 */
[----:B------:R2:W-:Y:S01]  /*14760*/  @P4 STG.E.128 [R4.64], R72 ;  /* 0x0000004804004986 */ /* 0x0005e2000c101d0a */
[----:B------:R-:W-:-:S03]  /*14770*/  ISETP.NE.AND P4, PT, R125, RZ, PT ;  /* 0x000000ff7d00720c */ /* 0x000fc60003f85270 */
[----:B------:R3:W-:Y:S01]  /*14780*/  @P5 STG.E.128 [R6.64], R80 ;  /* 0x0000005006005986 */ /* 0x0007e2000c101d0a */
[----:B------:R-:W-:Y:S02]  /*14790*/  ISETP.NE.AND P5, PT, R127, RZ, PT ;  /* 0x000000ff7f00720c */ /* 0x000fe40003fa5270 */
[----:B------:R-:W-:Y:S02]  /*147a0*/  ISETP.NE.AND P3, PT, R123, RZ, PT ;  /* 0x000000ff7b00720c */ /* 0x000fe40003f65270 */
[----:B------:R-:W-:Y:S02]  /*147b0*/  ISETP.NE.AND P2, PT, R121, RZ, PT ;  /* 0x000000ff7900720c */ /* 0x000fe40003f45270 */
[----:B------:R-:W-:Y:S02]  /*147c0*/  ISETP.NE.AND P1, PT, R119, RZ, PT ;  /* 0x000000ff7700720c */ /* 0x000fe40003f25270 */
[-C--:B------:R-:W-:Y:S02]  /*147d0*/  LEA R3, R136, R141.reuse, 0x7 ;  /* 0x0000008d88037211 */ /* 0x080fe400078e38ff */
[----:B------:R-:W-:-:S02]  /*147e0*/  LEA R53, R138, R141, 0x7 ;  /* 0x0000008d8a357211 */ /* 0x000fc400078e38ff */
[-C--:B--2---:R-:W-:Y:S02]  /*147f0*/  LEA R5, R134, R141.reuse, 0x7 ;  /* 0x0000008d86057211 */ /* 0x084fe400078e38ff */
[-C--:B------:R-:W-:Y:S01]  /*14800*/  LEA R55, R140, R141.reuse, 0x7 ;  /* 0x0000008d8c377211 */ /* 0x080fe200078e38ff */
[----:B------:R-:W-:Y:S01]  /*14810*/  FADD R24, R24, R60 ;  /* 0x0000003c18187221 */ /* 0x000fe20000000000 */
[-C--:B------:R-:W-:Y:S01]  /*14820*/  LEA R69, R144, R141.reuse, 0x7 ;  /* 0x0000008d90457211 */ /* 0x080fe200078e38ff */
[----:B------:R-:W-:Y:S01]  /*14830*/  FADD R25, R25, R61 ;  /* 0x0000003d19197221 */ /* 0x000fe20000000000 */
[-C--:B------:R-:W-:Y:S01]  /*14840*/  LEA R71, R146, R141.reuse, 0x7 ;  /* 0x0000008d92477211 */ /* 0x080fe200078e38ff */
[----:B------:R-:W-:Y:S01]  /*14850*/  FADD R26, R26, R62 ;  /* 0x0000003e1a1a7221 */ /* 0x000fe20000000000 */
[----:B------:R-:W-:Y:S01]  /*14860*/  FADD R27, R27, R63 ;  /* 0x0000003f1b1b7221 */ /* 0x000fe20000000000 */
[-C--:B------:R-:W-:Y:S01]  /*14870*/  IMAD.WIDE R4, R5, R2.reuse, c[0x0][0x178] ;  /* 0x00005e0005047625 */ /* 0x080fe200078e0202 */
[----:B------:R-:W-:Y:S01]  /*14880*/  FADD R28, R28, R64 ;  /* 0x000000401c1c7221 */ /* 0x000fe20000000000 */
[----:B------:R-:W-:Y:S01]  /*14890*/  FADD R29, R29, R65 ;  /* 0x000000411d1d7221 */ /* 0x000fe20000000000 */
[----:B------:R-:W-:Y:S01]  /*148a0*/  FADD R30, R30, R66 ;  /* 0x000000421e1e7221 */ /* 0x000fe20000000000 */
[----:B------:R-:W-:Y:S01]  /*148b0*/  FADD R31, R31, R67 ;  /* 0x000000431f1f7221 */ /* 0x000fe20000000000 */
[----:B-1----:R-:W-:Y:S01]  /*148c0*/  FADD R48, R8, R48 ;  /* 0x0000003008307221 */ /* 0x002fe20000000000 */
[----:B------:R-:W-:Y:S01]  /*148d0*/  FADD R49, R9, R49 ;  /* 0x0000003109317221 */ /* 0x000fe20000000000 */
[-C--:B---3--:R-:W-:Y:S01]  /*148e0*/  IMAD.WIDE R6, R3, R2.reuse, c[0x0][0x178] ;  /* 0x00005e0003067625 */ /* 0x088fe200078e0202 */
[----:B------:R-:W-:Y:S01]  /*148f0*/  FADD R32, R32, R56 ;  /* 0x0000003820207221 */ /* 0x000fe20000000000 */
[----:B------:R-:W-:Y:S01]  /*14900*/  FADD R33, R33, R57 ;  /* 0x0000003921217221 */ /* 0x000fe20000000000 */
[----:B------:R-:W-:Y:S01]  /*14910*/  FADD R34, R34, R58 ;  /* 0x0000003a22227221 */ /* 0x000fe20000000000 */
[----:B------:R-:W-:Y:S01]  /*14920*/  FADD R35, R35, R59 ;  /* 0x0000003b23237221 */ /* 0x000fe20000000000 */
[----:B------:R-:W-:Y:S01]  /*14930*/  FADD R50, R10, R50 ;  /* 0x000000320a327221 */ /* 0x000fe20000000000 */
[----:B------:R-:W-:Y:S01]  /*14940*/  FADD R51, R11, R51 ;  /* 0x000000330b337221 */ /* 0x000fe20000000000 */
[-C--:B------:R-:W-:Y:S01]  /*14950*/  IMAD.WIDE R8, R53, R2.reuse, c[0x0][0x178] ;  /* 0x00005e0035087625 */ /* 0x080fe200078e0202 */
[----:B------:R-:W-:Y:S01]  /*14960*/  FADD R44, R16, R44 ;  /* 0x0000002c102c7221 */ /* 0x000fe20000000000 */
[----:B------:R-:W-:Y:S01]  /*14970*/  FADD R45, R17, R45 ;  /* 0x0000002d112d7221 */ /* 0x000fe20000000000 */
[----:B------:R-:W-:Y:S01]  /*14980*/  FADD R46, R18, R46 ;  /* 0x0000002e122e7221 */ /* 0x000fe20000000000 */
[-C--:B------:R-:W-:Y:S01]  /*14990*/  IMAD.WIDE R10, R55, R2.reuse, c[0x0][0x178] ;  /* 0x00005e00370a7625 */ /* 0x080fe200078e0202 */
[----:B------:R-:W-:Y:S01]  /*149a0*/  FADD R47, R19, R47 ;  /* 0x0000002f132f7221 */ /* 0x000fe20000000000 */
[----:B----4-:R-:W-:Y:S01]  /*149b0*/  FADD R20, R20, R36 ;  /* 0x0000002414147221 */ /* 0x010fe20000000000 */
[----:B------:R-:W-:Y:S01]  /*149c0*/  FADD R21, R21, R37 ;  /* 0x0000002515157221 */ /* 0x000fe20000000000 */
[-C--:B------:R-:W-:Y:S01]  /*149d0*/  IMAD.WIDE R16, R69, R2.reuse, c[0x0][0x178] ;  /* 0x00005e0045107625 */ /* 0x080fe200078e0202 */
[----:B------:R-:W-:Y:S01]  /*149e0*/  FADD R22, R22, R38 ;  /* 0x0000002616167221 */ /* 0x000fe20000000000 */
[----:B------:R-:W-:Y:S01]  /*149f0*/  FADD R23, R23, R39 ;  /* 0x0000002717177221 */ /* 0x000fe20000000000 */
[----:B------:R1:W-:Y:S01]  /*14a00*/  @P5 STG.E.128 [R4.64], R24 ;  /* 0x0000001804005986 */ /* 0x0003e2000c101d0a */
[----:B------:R-:W-:Y:S01]  /*14a10*/  IMAD.WIDE R18, R71, R2, c[0x0][0x178] ;  /* 0x00005e0047127625 */ /* 0x000fe200078e0202 */
[----:B------:R-:W-:-:S02]  /*14a20*/  LEA R141, R148, R141, 0x7 ;  /* 0x0000008d948d7211 */ /* 0x000fc400078e38ff */
[----:B------:R1:W-:Y:S04]  /*14a30*/  @P4 STG.E.128 [R6.64], R28 ;  /* 0x0000001c06004986 */ /* 0x0003e8000c101d0a */
[----:B------:R1:W-:Y:S04]  /*14a40*/  @P3 STG.E.128 [R8.64], R32 ;  /* 0x0000002008003986 */ /* 0x0003e8000c101d0a */
[----:B------:R1:W-:Y:S04]  /*14a50*/  @P2 STG.E.128 [R10.64], R48 ;  /* 0x000000300a002986 */ /* 0x0003e8000c101d0a */
[----:B------:R1:W-:Y:S01]  /*14a60*/  @P1 STG.E.128 [R16.64], R44 ;  /* 0x0000002c10001986 */ /* 0x0003e2000c101d0a */
[----:B-----5:R-:W-:-:S03]  /*14a70*/  FADD R12, R40, R12 ;  /* 0x0000000c280c7221 */ /* 0x020fc60000000000 */
[----:B------:R1:W-:Y:S01]  /*14a80*/  @P0 STG.E.128 [R18.64], R20 ;  /* 0x0000001412000986 */ /* 0x0003e2000c101d0a */
[----:B------:R-:W-:Y:S01]  /*14a90*/  FADD R13, R41, R13 ;  /* 0x0000000d290d7221 */ /* 0x000fe20000000000 */
[----:B------:R-:W-:Y:S01]  /*14aa0*/  FADD R14, R42, R14 ;  /* 0x0000000e2a0e7221 */ /* 0x000fe20000000000 */
[----:B------:R-:W-:Y:S01]  /*14ab0*/  FADD R15, R43, R15 ;  /* 0x0000000f2b0f7221 */ /* 0x000fe20000000000 */
[----:B------:R-:W-:Y:S01]  /*14ac0*/  IMAD.WIDE R2, R141, R2, c[0x0][0x178] ;  /* 0x00005e008d027625 */ /* 0x000fe200078e0202 */
[----:B------:R-:W-:Y:S06]  /*14ad0*/  @!P6 EXIT ;  /* 0x000000000000e94d */ /* 0x000fec0003800000 */
[----:B------:R-:W-:Y:S01]  /*14ae0*/  STG.E.128 [R2.64], R12 ;  /* 0x0000000c02007986 */ /* 0x000fe2000c101d0a */
[----:B------:R-:W-:Y:S05]  /*14af0*/  EXIT ;  /* 0x000000000000794d */ /* 0x000fea0003800000 */
.L_x_2:
[----:B------:R-:W-:-:S00]  /*14b00*/  BRA `(.L_x_2) ;  /* 0xfffffff000007947 */ /* 0x000fc0000383ffff */
[----:B------:R-:W-:-:S00]  /*14b10*/  NOP ;  /* 0x0000000000007918 */ /* 0x000fc00000000000 */
        /* <DEDUP_REMOVED lines=14> */
.L_x_3:


//--------------------- .nv.shared.triton_mm      --------------------------
	.section	.nv.shared.triton_mm,"aw",@nobits
	.align	16
